//
// Generated by NVIDIA NVVM Compiler
//
// Compiler Build ID: CL-36424714
// Cuda compilation tools, release 13.0, V13.0.88
// Based on NVVM 20.0.0
//

.version 9.0
.target sm_100
.address_size 64

	// .globl	_Z27convert_int8_to_half_kernelPKaP6__halfi

.visible .entry _Z27convert_int8_to_half_kernelPKaP6__halfi(
	.param .u64 .ptr .align 1 _Z27convert_int8_to_half_kernelPKaP6__halfi_param_0,
	.param .u64 .ptr .align 1 _Z27convert_int8_to_half_kernelPKaP6__halfi_param_1,
	.param .u32 _Z27convert_int8_to_half_kernelPKaP6__halfi_param_2
)
{
	.reg .pred 	%p<7>;
	.reg .b16 	%rs<6>;
	.reg .b32 	%r<36>;
	.reg .b64 	%rd<21>;

	ld.param.u64 	%rd3, [_Z27convert_int8_to_half_kernelPKaP6__halfi_param_0];
	ld.param.u64 	%rd4, [_Z27convert_int8_to_half_kernelPKaP6__halfi_param_1];
	ld.param.u32 	%r12, [_Z27convert_int8_to_half_kernelPKaP6__halfi_param_2];
	cvta.to.global.u64 	%rd1, %rd4;
	cvta.to.global.u64 	%rd2, %rd3;
	mov.u32 	%r13, %ctaid.x;
	mov.u32 	%r14, %ntid.x;
	mov.u32 	%r15, %tid.x;
	mad.lo.s32 	%r34, %r13, %r14, %r15;
	mov.u32 	%r16, %nctaid.x;
	mul.lo.s32 	%r2, %r14, %r16;
	setp.ge.s32 	%p1, %r34, %r12;
	@%p1 bra 	$L__BB0_7;
	add.s32 	%r17, %r34, %r2;
	max.s32 	%r18, %r12, %r17;
	setp.lt.s32 	%p2, %r17, %r12;
	selp.u32 	%r19, 1, 0, %p2;
	add.s32 	%r20, %r17, %r19;
	sub.s32 	%r21, %r18, %r20;
	div.u32 	%r22, %r21, %r2;
	add.s32 	%r3, %r22, %r19;
	and.b32  	%r23, %r3, 3;
	setp.eq.s32 	%p3, %r23, 3;
	@%p3 bra 	$L__BB0_4;
	add.s32 	%r24, %r3, 1;
	and.b32  	%r25, %r24, 3;
	neg.s32 	%r32, %r25;
$L__BB0_3:
	.pragma "nounroll";
	cvt.s64.s32 	%rd5, %r34;
	mul.wide.s32 	%rd6, %r34, 2;
	add.s64 	%rd7, %rd1, %rd6;
	add.s64 	%rd8, %rd2, %rd5;
	ld.global.s8 	%r26, [%rd8];
	// begin inline asm
	cvt.rn.f16.s32 %rs1, %r26;
	// end inline asm
	st.global.u16 	[%rd7], %rs1;
	add.s32 	%r34, %r34, %r2;
	add.s32 	%r32, %r32, 1;
	setp.ne.s32 	%p4, %r32, 0;
	@%p4 bra 	$L__BB0_3;
$L__BB0_4:
	setp.lt.u32 	%p5, %r3, 3;
	@%p5 bra 	$L__BB0_7;
	cvt.s64.s32 	%rd13, %r2;
	mul.wide.s32 	%rd15, %r2, 2;
	shl.b32 	%r31, %r2, 2;
$L__BB0_6:
	cvt.s64.s32 	%rd9, %r34;
	add.s64 	%rd10, %rd2, %rd9;
	ld.global.s8 	%r27, [%rd10];
	// begin inline asm
	cvt.rn.f16.s32 %rs2, %r27;
	// end inline asm
	mul.wide.s32 	%rd11, %r34, 2;
	add.s64 	%rd12, %rd1, %rd11;
	st.global.u16 	[%rd12], %rs2;
	add.s64 	%rd14, %rd10, %rd13;
	ld.global.s8 	%r28, [%rd14];
	// begin inline asm
	cvt.rn.f16.s32 %rs3, %r28;
	// end inline asm
	add.s64 	%rd16, %rd12, %rd15;
	st.global.u16 	[%rd16], %rs3;
	add.s64 	%rd17, %rd14, %rd13;
	ld.global.s8 	%r29, [%rd17];
	// begin inline asm
	cvt.rn.f16.s32 %rs4, %r29;
	// end inline asm
	add.s64 	%rd18, %rd16, %rd15;
	st.global.u16 	[%rd18], %rs4;
	add.s64 	%rd19, %rd17, %rd13;
	ld.global.s8 	%r30, [%rd19];
	// begin inline asm
	cvt.rn.f16.s32 %rs5, %r30;
	// end inline asm
	add.s64 	%rd20, %rd18, %rd15;
	st.global.u16 	[%rd20], %rs5;
	add.s32 	%r34, %r31, %r34;
	setp.lt.s32 	%p6, %r34, %r12;
	@%p6 bra 	$L__BB0_6;
$L__BB0_7:
	ret;

}
	// .globl	_Z21update_weights_kernelPK6__halfPS_iiii
.visible .entry _Z21update_weights_kernelPK6__halfPS_iiii(
	.param .u64 .ptr .align 1 _Z21update_weights_kernelPK6__halfPS_iiii_param_0,
	.param .u64 .ptr .align 1 _Z21update_weights_kernelPK6__halfPS_iiii_param_1,
	.param .u32 _Z21update_weights_kernelPK6__halfPS_iiii_param_2,
	.param .u32 _Z21update_weights_kernelPK6__halfPS_iiii_param_3,
	.param .u32 _Z21update_weights_kernelPK6__halfPS_iiii_param_4,
	.param .u32 _Z21update_weights_kernelPK6__halfPS_iiii_param_5
)
{
	.reg .pred 	%p<7>;
	.reg .b16 	%rs<6>;
	.reg .b32 	%r<38>;
	.reg .b64 	%rd<18>;

	ld.param.u64 	%rd3, [_Z21update_weights_kernelPK6__halfPS_iiii_param_0];
	ld.param.u64 	%rd4, [_Z21update_weights_kernelPK6__halfPS_iiii_param_1];
	ld.param.u32 	%r13, [_Z21update_weights_kernelPK6__halfPS_iiii_param_2];
	ld.param.u32 	%r14, [_Z21update_weights_kernelPK6__halfPS_iiii_param_3];
	ld.param.u32 	%r15, [_Z21update_weights_kernelPK6__halfPS_iiii_param_4];
	ld.param.u32 	%r16, [_Z21update_weights_kernelPK6__halfPS_iiii_param_5];
	cvta.to.global.u64 	%rd1, %rd4;
	cvta.to.global.u64 	%rd2, %rd3;
	mov.u32 	%r17, %ctaid.x;
	mov.u32 	%r18, %ntid.x;
	mov.u32 	%r19, %tid.x;
	mad.lo.s32 	%r36, %r17, %r18, %r19;
	mov.u32 	%r20, %nctaid.x;
	mul.lo.s32 	%r2, %r18, %r20;
	mul.lo.s32 	%r21, %r13, %r14;
	mul.lo.s32 	%r22, %r21, %r15;
	mul.lo.s32 	%r23, %r22, %r16;
	shl.b32 	%r3, %r23, 1;
	setp.ge.s32 	%p1, %r36, %r3;
	@%p1 bra 	$L__BB1_7;
	add.s32 	%r24, %r36, %r2;
	max.s32 	%r25, %r3, %r24;
	setp.lt.s32 	%p2, %r24, %r3;
	selp.u32 	%r26, 1, 0, %p2;
	add.s32 	%r27, %r24, %r26;
	sub.s32 	%r28, %r25, %r27;
	div.u32 	%r29, %r28, %r2;
	add.s32 	%r4, %r29, %r26;
	and.b32  	%r30, %r4, 3;
	setp.eq.s32 	%p3, %r30, 3;
	@%p3 bra 	$L__BB1_4;
	add.s32 	%r31, %r4, 1;
	and.b32  	%r32, %r31, 3;
	neg.s32 	%r34, %r32;
$L__BB1_3:
	.pragma "nounroll";
	mul.wide.s32 	%rd5, %r36, 2;
	add.s64 	%rd6, %rd2, %rd5;
	add.s64 	%rd7, %rd1, %rd5;
	ld.global.u16 	%rs1, [%rd6];
	st.global.u16 	[%rd7], %rs1;
	add.s32 	%r36, %r36, %r2;
	add.s32 	%r34, %r34, 1;
	setp.ne.s32 	%p4, %r34, 0;
	@%p4 bra 	$L__BB1_3;
$L__BB1_4:
	setp.lt.u32 	%p5, %r4, 3;
	@%p5 bra 	$L__BB1_7;
	mul.wide.s32 	%rd11, %r2, 2;
	shl.b32 	%r33, %r2, 2;
$L__BB1_6:
	mul.wide.s32 	%rd8, %r36, 2;
	add.s64 	%rd9, %rd1, %rd8;
	add.s64 	%rd10, %rd2, %rd8;
	ld.global.u16 	%rs2, [%rd10];
	st.global.u16 	[%rd9], %rs2;
	add.s64 	%rd12, %rd9, %rd11;
	add.s64 	%rd13, %rd10, %rd11;
	ld.global.u16 	%rs3, [%rd13];
	st.global.u16 	[%rd12], %rs3;
	add.s64 	%rd14, %rd12, %rd11;
	add.s64 	%rd15, %rd13, %rd11;
	ld.global.u16 	%rs4, [%rd15];
	st.global.u16 	[%rd14], %rs4;
	add.s64 	%rd16, %rd14, %rd11;
	add.s64 	%rd17, %rd15, %rd11;
	ld.global.u16 	%rs5, [%rd17];
	st.global.u16 	[%rd16], %rs5;
	add.s32 	%r36, %r33, %r36;
	setp.lt.s32 	%p6, %r36, %r3;
	@%p6 bra 	$L__BB1_6;
$L__BB1_7:
	ret;

}
	// .globl	_Z27convert_int_to_float_kernelPKiPfi
.visible .entry _Z27convert_int_to_float_kernelPKiPfi(
	.param .u64 .ptr .align 1 _Z27convert_int_to_float_kernelPKiPfi_param_0,
	.param .u64 .ptr .align 1 _Z27convert_int_to_float_kernelPKiPfi_param_1,
	.param .u32 _Z27convert_int_to_float_kernelPKiPfi_param_2
)
{
	.reg .pred 	%p<7>;
	.reg .b32 	%r<36>;
	.reg .b32 	%f<6>;
	.reg .b64 	%rd<18>;

	ld.param.u64 	%rd3, [_Z27convert_int_to_float_kernelPKiPfi_param_0];
	ld.param.u64 	%rd4, [_Z27convert_int_to_float_kernelPKiPfi_param_1];
	ld.param.u32 	%r12, [_Z27convert_int_to_float_kernelPKiPfi_param_2];
	cvta.to.global.u64 	%rd1, %rd4;
	cvta.to.global.u64 	%rd2, %rd3;
	mov.u32 	%r13, %ctaid.x;
	mov.u32 	%r14, %ntid.x;
	mov.u32 	%r15, %tid.x;
	mad.lo.s32 	%r34, %r13, %r14, %r15;
	mov.u32 	%r16, %nctaid.x;
	mul.lo.s32 	%r2, %r14, %r16;
	setp.ge.s32 	%p1, %r34, %r12;
	@%p1 bra 	$L__BB2_7;
	add.s32 	%r17, %r34, %r2;
	max.s32 	%r18, %r12, %r17;
	setp.lt.s32 	%p2, %r17, %r12;
	selp.u32 	%r19, 1, 0, %p2;
	add.s32 	%r20, %r17, %r19;
	sub.s32 	%r21, %r18, %r20;
	div.u32 	%r22, %r21, %r2;
	add.s32 	%r3, %r22, %r19;
	and.b32  	%r23, %r3, 3;
	setp.eq.s32 	%p3, %r23, 3;
	@%p3 bra 	$L__BB2_4;
	add.s32 	%r24, %r3, 1;
	and.b32  	%r25, %r24, 3;
	neg.s32 	%r32, %r25;
$L__BB2_3:
	.pragma "nounroll";
	mul.wide.s32 	%rd5, %r34, 4;
	add.s64 	%rd6, %rd1, %rd5;
	add.s64 	%rd7, %rd2, %rd5;
	ld.global.u32 	%r26, [%rd7];
	cvt.rn.f32.s32 	%f1, %r26;
	st.global.f32 	[%rd6], %f1;
	add.s32 	%r34, %r34, %r2;
	add.s32 	%r32, %r32, 1;
	setp.ne.s32 	%p4, %r32, 0;
	@%p4 bra 	$L__BB2_3;
$L__BB2_4:
	setp.lt.u32 	%p5, %r3, 3;
	@%p5 bra 	$L__BB2_7;
	mul.wide.s32 	%rd11, %r2, 4;
	shl.b32 	%r31, %r2, 2;
$L__BB2_6:
	mul.wide.s32 	%rd8, %r34, 4;
	add.s64 	%rd9, %rd2, %rd8;
	ld.global.u32 	%r27, [%rd9];
	cvt.rn.f32.s32 	%f2, %r27;
	add.s64 	%rd10, %rd1, %rd8;
	st.global.f32 	[%rd10], %f2;
	add.s64 	%rd12, %rd9, %rd11;
	ld.global.u32 	%r28, [%rd12];
	cvt.rn.f32.s32 	%f3, %r28;
	add.s64 	%rd13, %rd10, %rd11;
	st.global.f32 	[%rd13], %f3;
	add.s64 	%rd14, %rd12, %rd11;
	ld.global.u32 	%r29, [%rd14];
	cvt.rn.f32.s32 	%f4, %r29;
	add.s64 	%rd15, %rd13, %rd11;
	st.global.f32 	[%rd15], %f4;
	add.s64 	%rd16, %rd14, %rd11;
	ld.global.u32 	%r30, [%rd16];
	cvt.rn.f32.s32 	%f5, %r30;
	add.s64 	%rd17, %rd15, %rd11;
	st.global.f32 	[%rd17], %f5;
	add.s32 	%r34, %r31, %r34;
	setp.lt.s32 	%p6, %r34, %r12;
	@%p6 bra 	$L__BB2_6;
$L__BB2_7:
	ret;

}
	// .globl	_Z30accumulate_visibilities_kernelPKfPfi
.visible .entry _Z30accumulate_visibilities_kernelPKfPfi(
	.param .u64 .ptr .align 1 _Z30accumulate_visibilities_kernelPKfPfi_param_0,
	.param .u64 .ptr .align 1 _Z30accumulate_visibilities_kernelPKfPfi_param_1,
	.param .u32 _Z30accumulate_visibilities_kernelPKfPfi_param_2
)
{
	.reg .pred 	%p<7>;
	.reg .b32 	%r<31>;
	.reg .b32 	%f<11>;
	.reg .b64 	%rd<18>;

	ld.param.u64 	%rd3, [_Z30accumulate_visibilities_kernelPKfPfi_param_0];
	ld.param.u64 	%rd4, [_Z30accumulate_visibilities_kernelPKfPfi_param_1];
	ld.param.u32 	%r12, [_Z30accumulate_visibilities_kernelPKfPfi_param_2];
	cvta.to.global.u64 	%rd1, %rd4;
	cvta.to.global.u64 	%rd2, %rd3;
	mov.u32 	%r13, %ctaid.x;
	mov.u32 	%r14, %ntid.x;
	mov.u32 	%r15, %tid.x;
	mad.lo.s32 	%r29, %r13, %r14, %r15;
	mov.u32 	%r16, %nctaid.x;
	mul.lo.s32 	%r2, %r14, %r16;
	setp.ge.s32 	%p1, %r29, %r12;
	@%p1 bra 	$L__BB3_7;
	add.s32 	%r17, %r29, %r2;
	max.s32 	%r18, %r12, %r17;
	setp.lt.s32 	%p2, %r17, %r12;
	selp.u32 	%r19, 1, 0, %p2;
	add.s32 	%r20, %r17, %r19;
	sub.s32 	%r21, %r18, %r20;
	div.u32 	%r22, %r21, %r2;
	add.s32 	%r3, %r22, %r19;
	and.b32  	%r23, %r3, 3;
	setp.eq.s32 	%p3, %r23, 3;
	@%p3 bra 	$L__BB3_4;
	add.s32 	%r24, %r3, 1;
	and.b32  	%r25, %r24, 3;
	neg.s32 	%r27, %r25;
$L__BB3_3:
	.pragma "nounroll";
	mul.wide.s32 	%rd5, %r29, 4;
	add.s64 	%rd6, %rd1, %rd5;
	add.s64 	%rd7, %rd2, %rd5;
	ld.global.f32 	%f1, [%rd7];
	atom.global.add.f32 	%f2, [%rd6], %f1;
	add.s32 	%r29, %r29, %r2;
	add.s32 	%r27, %r27, 1;
	setp.ne.s32 	%p4, %r27, 0;
	@%p4 bra 	$L__BB3_3;
$L__BB3_4:
	setp.lt.u32 	%p5, %r3, 3;
	@%p5 bra 	$L__BB3_7;
	mul.wide.s32 	%rd11, %r2, 4;
	shl.b32 	%r26, %r2, 2;
$L__BB3_6:
	mul.wide.s32 	%rd8, %r29, 4;
	add.s64 	%rd9, %rd1, %rd8;
	add.s64 	%rd10, %rd2, %rd8;
	ld.global.f32 	%f3, [%rd10];
	atom.global.add.f32 	%f4, [%rd9], %f3;
	add.s64 	%rd12, %rd9, %rd11;
	add.s64 	%rd13, %rd10, %rd11;
	ld.global.f32 	%f5, [%rd13];
	atom.global.add.f32 	%f6, [%rd12], %f5;
	add.s64 	%rd14, %rd12, %rd11;
	add.s64 	%rd15, %rd13, %rd11;
	ld.global.f32 	%f7, [%rd15];
	atom.global.add.f32 	%f8, [%rd14], %f7;
	add.s64 	%rd16, %rd14, %rd11;
	add.s64 	%rd17, %rd15, %rd11;
	ld.global.f32 	%f9, [%rd17];
	atom.global.add.f32 	%f10, [%rd16], %f9;
	add.s32 	%r29, %r26, %r29;
	setp.lt.s32 	%p6, %r29, %r12;
	@%p6 bra 	$L__BB3_6;
$L__BB3_7:
	ret;

}
	// .globl	_Z28convert_float_to_half_kernelPKfP6__halfi
.visible .entry _Z28convert_float_to_half_kernelPKfP6__halfi(
	.param .u64 .ptr .align 1 _Z28convert_float_to_half_kernelPKfP6__halfi_param_0,
	.param .u64 .ptr .align 1 _Z28convert_float_to_half_kernelPKfP6__halfi_param_1,
	.param .u32 _Z28convert_float_to_half_kernelPKfP6__halfi_param_2
)
{
	.reg .pred 	%p<7>;
	.reg .b16 	%rs<6>;
	.reg .b32 	%r<31>;
	.reg .b32 	%f<6>;
	.reg .b64 	%rd<21>;

	ld.param.u64 	%rd3, [_Z28convert_float_to_half_kernelPKfP6__halfi_param_0];
	ld.param.u64 	%rd4, [_Z28convert_float_to_half_kernelPKfP6__halfi_param_1];
	ld.param.u32 	%r12, [_Z28convert_float_to_half_kernelPKfP6__halfi_param_2];
	cvta.to.global.u64 	%rd1, %rd4;
	cvta.to.global.u64 	%rd2, %rd3;
	mov.u32 	%r13, %ctaid.x;
	mov.u32 	%r14, %ntid.x;
	mov.u32 	%r15, %tid.x;
	mad.lo.s32 	%r29, %r13, %r14, %r15;
	mov.u32 	%r16, %nctaid.x;
	mul.lo.s32 	%r2, %r14, %r16;
	setp.ge.s32 	%p1, %r29, %r12;
	@%p1 bra 	$L__BB4_7;
	add.s32 	%r17, %r29, %r2;
	max.s32 	%r18, %r12, %r17;
	setp.lt.s32 	%p2, %r17, %r12;
	selp.u32 	%r19, 1, 0, %p2;
	add.s32 	%r20, %r17, %r19;
	sub.s32 	%r21, %r18, %r20;
	div.u32 	%r22, %r21, %r2;
	add.s32 	%r3, %r22, %r19;
	and.b32  	%r23, %r3, 3;
	setp.eq.s32 	%p3, %r23, 3;
	@%p3 bra 	$L__BB4_4;
	add.s32 	%r24, %r3, 1;
	and.b32  	%r25, %r24, 3;
	neg.s32 	%r27, %r25;
$L__BB4_3:
	.pragma "nounroll";
	mul.wide.s32 	%rd5, %r29, 2;
	add.s64 	%rd6, %rd1, %rd5;
	mul.wide.s32 	%rd7, %r29, 4;
	add.s64 	%rd8, %rd2, %rd7;
	ld.global.f32 	%f1, [%rd8];
	// begin inline asm
	{  cvt.rn.f16.f32 %rs1, %f1;}

	// end inline asm
	st.global.u16 	[%rd6], %rs1;
	add.s32 	%r29, %r29, %r2;
	add.s32 	%r27, %r27, 1;
	setp.ne.s32 	%p4, %r27, 0;
	@%p4 bra 	$L__BB4_3;
$L__BB4_4:
	setp.lt.u32 	%p5, %r3, 3;
	@%p5 bra 	$L__BB4_7;
	mul.wide.s32 	%rd13, %r2, 4;
	mul.wide.s32 	%rd15, %r2, 2;
	shl.b32 	%r26, %r2, 2;
$L__BB4_6:
	mul.wide.s32 	%rd9, %r29, 4;
	add.s64 	%rd10, %rd2, %rd9;
	ld.global.f32 	%f2, [%rd10];
	// begin inline asm
	{  cvt.rn.f16.f32 %rs2, %f2;}

	// end inline asm
	mul.wide.s32 	%rd11, %r29, 2;
	add.s64 	%rd12, %rd1, %rd11;
	st.global.u16 	[%rd12], %rs2;
	add.s64 	%rd14, %rd10, %rd13;
	ld.global.f32 	%f3, [%rd14];
	// begin inline asm
	{  cvt.rn.f16.f32 %rs3, %f3;}

	// end inline asm
	add.s64 	%rd16, %rd12, %rd15;
	st.global.u16 	[%rd16], %rs3;
	add.s64 	%rd17, %rd14, %rd13;
	ld.global.f32 	%f4, [%rd17];
	// begin inline asm
	{  cvt.rn.f16.f32 %rs4, %f4;}

	// end inline asm
	add.s64 	%rd18, %rd16, %rd15;
	st.global.u16 	[%rd18], %rs4;
	add.s64 	%rd19, %rd17, %rd13;
	ld.global.f32 	%f5, [%rd19];
	// begin inline asm
	{  cvt.rn.f16.f32 %rs5, %f5;}

	// end inline asm
	add.s64 	%rd20, %rd18, %rd15;
	st.global.u16 	[%rd20], %rs5;
	add.s32 	%r29, %r26, %r29;
	setp.lt.s32 	%p6, %r29, %r12;
	@%p6 bra 	$L__BB4_6;
$L__BB4_7:
	ret;

}


// ===== COMPILED SASS (sm_100) =====

	.target	sm_100

	.elftype	@"ET_EXEC"


//--------------------- .note.nv.tkinfo           --------------------------
	.section	.note.nv.tkinfo,"",@"SHT_NOTE"
	.sectionflags	@"SHF_NOTE_NV_TKINFO"
	.tkinfo
        /*0018*/ 	.word	0x00000002
        /*0030*/ 	.string	""
        /*0030*/ 	.string	"ptxas"
        /*0030*/ 	.string	"Cuda compilation tools, release 13.0, V13.0.88"
        /*0030*/ 	.string	"Build cuda_13.0.r13.0/compiler.36424714_0"
        /*0030*/ 	.string	"-arch sm_100 -m 64 "



//--------------------- .note.nv.cuinfo           --------------------------
	.section	.note.nv.cuinfo,"",@"SHT_NOTE"
	.sectionflags	@"SHF_NOTE_NV_CUINFO"
        /*0018*/ 	.short	0x0002
        /*001a*/ 	.short	0x0064
        /*001c*/ 	.short	0x0082
	.zero		2


//--------------------- .nv.info                  --------------------------
	.section	.nv.info,"",@"SHT_CUDA_INFO"
	.align	4


	//----- nvinfo : EIATTR_REGCOUNT
	.align		4
        /*0000*/ 	.byte	0x04, 0x2f
        /*0002*/ 	.short	(.L_1 - .L_0)
	.align		4
.L_0:
        /*0004*/ 	.word	index@(_Z27convert_int8_to_half_kernelPKaP6__halfi)
        /*0008*/ 	.word	0x0000001c


	//----- nvinfo : EIATTR_FRAME_SIZE
	.align		4
.L_1:
        /*000c*/ 	.byte	0x04, 0x11
        /*000e*/ 	.short	(.L_3 - .L_2)
	.align		4
.L_2:
        /*0010*/ 	.word	index@(_Z27convert_int8_to_half_kernelPKaP6__halfi)
        /*0014*/ 	.word	0x00000000


	//----- nvinfo : EIATTR_REGCOUNT
	.align		4
.L_3:
        /*0018*/ 	.byte	0x04, 0x2f
        /*001a*/ 	.short	(.L_5 - .L_4)
	.align		4
.L_4:
        /*001c*/ 	.word	index@(_Z21update_weights_kernelPK6__halfPS_iiii)
        /*0020*/ 	.word	0x0000001e


	//----- nvinfo : EIATTR_FRAME_SIZE
	.align		4
.L_5:
        /*0024*/ 	.byte	0x04, 0x11
        /*0026*/ 	.short	(.L_7 - .L_6)
	.align		4
.L_6:
        /*0028*/ 	.word	index@(_Z21update_weights_kernelPK6__halfPS_iiii)
        /*002c*/ 	.word	0x00000000


	//----- nvinfo : EIATTR_REGCOUNT
	.align		4
.L_7:
        /*0030*/ 	.byte	0x04, 0x2f
        /*0032*/ 	.short	(.L_9 - .L_8)
	.align		4
.L_8:
        /*0034*/ 	.word	index@(_Z27convert_int_to_float_kernelPKiPfi)
        /*0038*/ 	.word	0x0000001c


	//----- nvinfo : EIATTR_FRAME_SIZE
	.align		4
.L_9:
        /*003c*/ 	.byte	0x04, 0x11
        /*003e*/ 	.short	(.L_11 - .L_10)
	.align		4
.L_10:
        /*0040*/ 	.word	index@(_Z27convert_int_to_float_kernelPKiPfi)
        /*0044*/ 	.word	0x00000000


	//----- nvinfo : EIATTR_REGCOUNT
	.align		4
.L_11:
        /*0048*/ 	.byte	0x04, 0x2f
        /*004a*/ 	.short	(.L_13 - .L_12)
	.align		4
.L_12:
        /*004c*/ 	.word	index@(_Z30accumulate_visibilities_kernelPKfPfi)
        /*0050*/ 	.word	0x0000001e


	//----- nvinfo : EIATTR_FRAME_SIZE
	.align		4
.L_13:
        /*0054*/ 	.byte	0x04, 0x11
        /*0056*/ 	.short	(.L_15 - .L_14)
	.align		4
.L_14:
        /*0058*/ 	.word	index@(_Z30accumulate_visibilities_kernelPKfPfi)
        /*005c*/ 	.word	0x00000000


	//----- nvinfo : EIATTR_REGCOUNT
	.align		4
.L_15:
        /*0060*/ 	.byte	0x04, 0x2f
        /*0062*/ 	.short	(.L_17 - .L_16)
	.align		4
.L_16:
        /*0064*/ 	.word	index@(_Z28convert_float_to_half_kernelPKfP6__halfi)
        /*0068*/ 	.word	0x00000014


	//----- nvinfo : EIATTR_FRAME_SIZE
	.align		4
.L_17:
        /*006c*/ 	.byte	0x04, 0x11
        /*006e*/ 	.short	(.L_19 - .L_18)
	.align		4
.L_18:
        /*0070*/ 	.word	index@(_Z28convert_float_to_half_kernelPKfP6__halfi)
        /*0074*/ 	.word	0x00000000


	//----- nvinfo : EIATTR_MIN_STACK_SIZE
	.align		4
.L_19:
        /*0078*/ 	.byte	0x04, 0x12
        /*007a*/ 	.short	(.L_21 - .L_20)
	.align		4
.L_20:
        /*007c*/ 	.word	index@(_Z28convert_float_to_half_kernelPKfP6__halfi)
        /*0080*/ 	.word	0x00000000


	//----- nvinfo : EIATTR_MIN_STACK_SIZE
	.align		4
.L_21:
        /*0084*/ 	.byte	0x04, 0x12
        /*0086*/ 	.short	(.L_23 - .L_22)
	.align		4
.L_22:
        /*0088*/ 	.word	index@(_Z30accumulate_visibilities_kernelPKfPfi)
        /*008c*/ 	.word	0x00000000


	//----- nvinfo : EIATTR_MIN_STACK_SIZE
	.align		4
.L_23:
        /*0090*/ 	.byte	0x04, 0x12
        /*0092*/ 	.short	(.L_25 - .L_24)
	.align		4
.L_24:
        /*0094*/ 	.word	index@(_Z27convert_int_to_float_kernelPKiPfi)
        /*0098*/ 	.word	0x00000000


	//----- nvinfo : EIATTR_MIN_STACK_SIZE
	.align		4
.L_25:
        /*009c*/ 	.byte	0x04, 0x12
        /*009e*/ 	.short	(.L_27 - .L_26)
	.align		4
.L_26:
        /*00a0*/ 	.word	index@(_Z21update_weights_kernelPK6__halfPS_iiii)
        /*00a4*/ 	.word	0x00000000


	//----- nvinfo : EIATTR_MIN_STACK_SIZE
	.align		4
.L_27:
        /*00a8*/ 	.byte	0x04, 0x12
        /*00aa*/ 	.short	(.L_29 - .L_28)
	.align		4
.L_28:
        /*00ac*/ 	.word	index@(_Z27convert_int8_to_half_kernelPKaP6__halfi)
        /*00b0*/ 	.word	0x00000000
.L_29:


//--------------------- .nv.compat                --------------------------
	.section	.nv.compat,"",@"SHT_CUDA_COMPAT_INFO"
	.align	4
        /*0000*/ 	.byte	0x02, 0x09, 0x00, 0x00, 0x02, 0x02, 0x01, 0x00, 0x02, 0x05, 0x05, 0x00, 0x03, 0x07, 0x01, 0x01
        /*0010*/ 	.byte	0x02, 0x03, 0x00, 0x00, 0x02, 0x06, 0x01, 0x00, 0x04, 0x0b, 0x08, 0x00, 0x09, 0x00, 0x00, 0x00
        /*0020*/ 	.byte	0x00, 0x00, 0x00, 0x00


//--------------------- .nv.info._Z28convert_float_to_half_kernelPKfP6__halfi --------------------------
	.section	.nv.info._Z28convert_float_to_half_kernelPKfP6__halfi,"",@"SHT_CUDA_INFO"
	.sectionflags	@""
	.align	4


	//----- nvinfo : EIATTR_CUDA_API_VERSION
	.align		4
        /*0000*/ 	.byte	0x04, 0x37
        /*0002*/ 	.short	(.L_31 - .L_30)
.L_30:
        /*0004*/ 	.word	0x00000082


	//----- nvinfo : EIATTR_KPARAM_INFO
	.align		4
.L_31:
        /*0008*/ 	.byte	0x04, 0x17
        /*000a*/ 	.short	(.L_33 - .L_32)
.L_32:
        /*000c*/ 	.word	0x00000000
        /*0010*/ 	.short	0x0002
        /*0012*/ 	.short	0x0010
        /*0014*/ 	.byte	0x00, 0xf0, 0x11, 0x00


	//----- nvinfo : EIATTR_KPARAM_INFO
	.align		4
.L_33:
        /*0018*/ 	.byte	0x04, 0x17
        /*001a*/ 	.short	(.L_35 - .L_34)
.L_34:
        /*001c*/ 	.word	0x00000000
        /*0020*/ 	.short	0x0001
        /*0022*/ 	.short	0x0008
        /*0024*/ 	.byte	0x00, 0xf5, 0x21, 0x00


	//----- nvinfo : EIATTR_KPARAM_INFO
	.align		4
.L_35:
        /*0028*/ 	.byte	0x04, 0x17
        /*002a*/ 	.short	(.L_37 - .L_36)
.L_36:
        /*002c*/ 	.word	0x00000000
        /*0030*/ 	.short	0x0000
        /*0032*/ 	.short	0x0000
        /*0034*/ 	.byte	0x00, 0xf5, 0x21, 0x00


	//----- nvinfo : EIATTR_SPARSE_MMA_MASK
	.align		4
.L_37:
        /*0038*/ 	.byte	0x03, 0x50
        /*003a*/ 	.short	0x0000


	//----- nvinfo : EIATTR_MAXREG_COUNT
	.align		4
        /*003c*/ 	.byte	0x03, 0x1b
        /*003e*/ 	.short	0x00ff


	//----- nvinfo : EIATTR_MERCURY_ISA_VERSION
	.align		4
        /*0040*/ 	.byte	0x03, 0x5f
        /*0042*/ 	.short	0x0101


	//----- nvinfo : EIATTR_VRC_CTA_INIT_COUNT
	.align		4
        /*0044*/ 	.byte	0x02, 0x4a
	.zero		1
	.zero		1


	//----- nvinfo : EIATTR_EXIT_INSTR_OFFSETS
	.align		4
        /*0048*/ 	.byte	0x04, 0x1c
        /*004a*/ 	.short	(.L_39 - .L_38)


	//   ....[0]....
.L_38:
        /*004c*/ 	.word	0x00000090


	//   ....[1]....
        /*0050*/ 	.word	0x00000390


	//   ....[2]....
        /*0054*/ 	.word	0x00000540


	//----- nvinfo : EIATTR_CRS_STACK_SIZE
	.align		4
.L_39:
        /*0058*/ 	.byte	0x04, 0x1e
        /*005a*/ 	.short	(.L_41 - .L_40)
.L_40:
        /*005c*/ 	.word	0x00000000


	//----- nvinfo : EIATTR_CBANK_PARAM_SIZE
	.align		4
.L_41:
        /*0060*/ 	.byte	0x03, 0x19
        /*0062*/ 	.short	0x0014


	//----- nvinfo : EIATTR_PARAM_CBANK
	.align		4
        /*0064*/ 	.byte	0x04, 0x0a
        /*0066*/ 	.short	(.L_43 - .L_42)
	.align		4
.L_42:
        /*0068*/ 	.word	index@(.nv.constant0._Z28convert_float_to_half_kernelPKfP6__halfi)
        /*006c*/ 	.short	0x0380
        /*006e*/ 	.short	0x0014


	//----- nvinfo : EIATTR_SW_WAR
	.align		4
.L_43:
        /*0070*/ 	.byte	0x04, 0x36
        /*0072*/ 	.short	(.L_45 - .L_44)
.L_44:
        /*0074*/ 	.word	0x00000008
.L_45:


//--------------------- .nv.info._Z30accumulate_visibilities_kernelPKfPfi --------------------------
	.section	.nv.info._Z30accumulate_visibilities_kernelPKfPfi,"",@"SHT_CUDA_INFO"
	.sectionflags	@""
	.align	4


	//----- nvinfo : EIATTR_CUDA_API_VERSION
	.align		4
        /*0000*/ 	.byte	0x04, 0x37
        /*0002*/ 	.short	(.L_47 - .L_46)
.L_46:
        /*0004*/ 	.word	0x00000082


	//----- nvinfo : EIATTR_KPARAM_INFO
	.align		4
.L_47:
        /*0008*/ 	.byte	0x04, 0x17
        /*000a*/ 	.short	(.L_49 - .L_48)
.L_48:
        /*000c*/ 	.word	0x00000000
        /*0010*/ 	.short	0x0002
        /*0012*/ 	.short	0x0010
        /*0014*/ 	.byte	0x00, 0xf0, 0x11, 0x00


	//----- nvinfo : EIATTR_KPARAM_INFO
	.align		4
.L_49:
        /*0018*/ 	.byte	0x04, 0x17
        /*001a*/ 	.short	(.L_51 - .L_50)
.L_50:
        /*001c*/ 	.word	0x00000000
        /*0020*/ 	.short	0x0001
        /*0022*/ 	.short	0x0008
        /*0024*/ 	.byte	0x00, 0xf5, 0x21, 0x00


	//----- nvinfo : EIATTR_KPARAM_INFO
	.align		4
.L_51:
        /*0028*/ 	.byte	0x04, 0x17
        /*002a*/ 	.short	(.L_53 - .L_52)
.L_52:
        /*002c*/ 	.word	0x00000000
        /*0030*/ 	.short	0x0000
        /*0032*/ 	.short	0x0000
        /*0034*/ 	.byte	0x00, 0xf5, 0x21, 0x00


	//----- nvinfo : EIATTR_SPARSE_MMA_MASK
	.align		4
.L_53:
        /*0038*/ 	.byte	0x03, 0x50
        /*003a*/ 	.short	0x0000


	//----- nvinfo : EIATTR_MAXREG_COUNT
	.align		4
        /*003c*/ 	.byte	0x03, 0x1b
        /*003e*/ 	.short	0x00ff


	//----- nvinfo : EIATTR_MERCURY_ISA_VERSION
	.align		4
        /*0040*/ 	.byte	0x03, 0x5f
        /*0042*/ 	.short	0x0101


	//----- nvinfo : EIATTR_VRC_CTA_INIT_COUNT
	.align		4
        /*0044*/ 	.byte	0x02, 0x4a
	.zero		1
	.zero		1


	//----- nvinfo : EIATTR_EXIT_INSTR_OFFSETS
	.align		4
        /*0048*/ 	.byte	0x04, 0x1c
        /*004a*/ 	.short	(.L_55 - .L_54)


	//   ....[0]....
.L_54:
        /*004c*/ 	.word	0x00000090


	//   ....[1]....
        /*0050*/ 	.word	0x00000380


	//   ....[2]....
        /*0054*/ 	.word	0x000004c0


	//----- nvinfo : EIATTR_CRS_STACK_SIZE
	.align		4
.L_55:
        /*0058*/ 	.byte	0x04, 0x1e
        /*005a*/ 	.short	(.L_57 - .L_56)
.L_56:
        /*005c*/ 	.word	0x00000000


	//----- nvinfo : EIATTR_CBANK_PARAM_SIZE
	.align		4
.L_57:
        /*0060*/ 	.byte	0x03, 0x19
        /*0062*/ 	.short	0x0014


	//----- nvinfo : EIATTR_PARAM_CBANK
	.align		4
        /*0064*/ 	.byte	0x04, 0x0a
        /*0066*/ 	.short	(.L_59 - .L_58)
	.align		4
.L_58:
        /*0068*/ 	.word	index@(.nv.constant0._Z30accumulate_visibilities_kernelPKfPfi)
        /*006c*/ 	.short	0x0380
        /*006e*/ 	.short	0x0014


	//----- nvinfo : EIATTR_SW_WAR
	.align		4
.L_59:
        /*0070*/ 	.byte	0x04, 0x36
        /*0072*/ 	.short	(.L_61 - .L_60)
.L_60:
        /*0074*/ 	.word	0x00000008
.L_61:


//--------------------- .nv.info._Z27convert_int_to_float_kernelPKiPfi --------------------------
	.section	.nv.info._Z27convert_int_to_float_kernelPKiPfi,"",@"SHT_CUDA_INFO"
	.sectionflags	@""
	.align	4


	//----- nvinfo : EIATTR_CUDA_API_VERSION
	.align		4
        /*0000*/ 	.byte	0x04, 0x37
        /*0002*/ 	.short	(.L_63 - .L_62)
.L_62:
        /*0004*/ 	.word	0x00000082


	//----- nvinfo : EIATTR_KPARAM_INFO
	.align		4
.L_63:
        /*0008*/ 	.byte	0x04, 0x17
        /*000a*/ 	.short	(.L_65 - .L_64)
.L_64:
        /*000c*/ 	.word	0x00000000
        /*0010*/ 	.short	0x0002
        /*0012*/ 	.short	0x0010
        /*0014*/ 	.byte	0x00, 0xf0, 0x11, 0x00


	//----- nvinfo : EIATTR_KPARAM_INFO
	.align		4
.L_65:
        /*0018*/ 	.byte	0x04, 0x17
        /*001a*/ 	.short	(.L_67 - .L_66)
.L_66:
        /*001c*/ 	.word	0x00000000
        /*0020*/ 	.short	0x0001
        /*0022*/ 	.short	0x0008
        /*0024*/ 	.byte	0x00, 0xf5, 0x21, 0x00


	//----- nvinfo : EIATTR_KPARAM_INFO
	.align		4
.L_67:
        /*0028*/ 	.byte	0x04, 0x17
        /*002a*/ 	.short	(.L_69 - .L_68)
.L_68:
        /*002c*/ 	.word	0x00000000
        /*0030*/ 	.short	0x0000
        /*0032*/ 	.short	0x0000
        /*0034*/ 	.byte	0x00, 0xf5, 0x21, 0x00


	//----- nvinfo : EIATTR_SPARSE_MMA_MASK
	.align		4
.L_69:
        /*0038*/ 	.byte	0x03, 0x50
        /*003a*/ 	.short	0x0000


	//----- nvinfo : EIATTR_MAXREG_COUNT
	.align		4
        /*003c*/ 	.byte	0x03, 0x1b
        /*003e*/ 	.short	0x00ff


	//----- nvinfo : EIATTR_MERCURY_ISA_VERSION
	.align		4
        /*0040*/ 	.byte	0x03, 0x5f
        /*0042*/ 	.short	0x0101


	//----- nvinfo : EIATTR_VRC_CTA_INIT_COUNT
	.align		4
        /*0044*/ 	.byte	0x02, 0x4a
	.zero		1
	.zero		1


	//----- nvinfo : EIATTR_EXIT_INSTR_OFFSETS
	.align		4
        /*0048*/ 	.byte	0x04, 0x1c
        /*004a*/ 	.short	(.L_71 - .L_70)


	//   ....[0]....
.L_70:
        /*004c*/ 	.word	0x00000090


	//   ....[1]....
        /*0050*/ 	.word	0x00000390


	//   ....[2]....
        /*0054*/ 	.word	0x00000510


	//----- nvinfo : EIATTR_CRS_STACK_SIZE
	.align		4
.L_71:
        /*0058*/ 	.byte	0x04, 0x1e
        /*005a*/ 	.short	(.L_73 - .L_72)
.L_72:
        /*005c*/ 	.word	0x00000000


	//----- nvinfo : EIATTR_CBANK_PARAM_SIZE
	.align		4
.L_73:
        /*0060*/ 	.byte	0x03, 0x19
        /*0062*/ 	.short	0x0014


	//----- nvinfo : EIATTR_PARAM_CBANK
	.align		4
        /*0064*/ 	.byte	0x04, 0x0a
        /*0066*/ 	.short	(.L_75 - .L_74)
	.align		4
.L_74:
        /*0068*/ 	.word	index@(.nv.constant0._Z27convert_int_to_float_kernelPKiPfi)
        /*006c*/ 	.short	0x0380
        /*006e*/ 	.short	0x0014


	//----- nvinfo : EIATTR_SW_WAR
	.align		4
.L_75:
        /*0070*/ 	.byte	0x04, 0x36
        /*0072*/ 	.short	(.L_77 - .L_76)
.L_76:
        /*0074*/ 	.word	0x00000008
.L_77:


//--------------------- .nv.info._Z21update_weights_kernelPK6__halfPS_iiii --------------------------
	.section	.nv.info._Z21update_weights_kernelPK6__halfPS_iiii,"",@"SHT_CUDA_INFO"
	.sectionflags	@""
	.align	4


	//----- nvinfo : EIATTR_CUDA_API_VERSION
	.align		4
        /*0000*/ 	.byte	0x04, 0x37
        /*0002*/ 	.short	(.L_79 - .L_78)
.L_78:
        /*0004*/ 	.word	0x00000082


	//----- nvinfo : EIATTR_KPARAM_INFO
	.align		4
.L_79:
        /*0008*/ 	.byte	0x04, 0x17
        /*000a*/ 	.short	(.L_81 - .L_80)
.L_80:
        /*000c*/ 	.word	0x00000000
        /*0010*/ 	.short	0x0005
        /*0012*/ 	.short	0x001c
        /*0014*/ 	.byte	0x00, 0xf0, 0x11, 0x00


	//----- nvinfo : EIATTR_KPARAM_INFO
	.align		4
.L_81:
        /*0018*/ 	.byte	0x04, 0x17
        /*001a*/ 	.short	(.L_83 - .L_82)
.L_82:
        /*001c*/ 	.word	0x00000000
        /*0020*/ 	.short	0x0004
        /*0022*/ 	.short	0x0018
        /*0024*/ 	.byte	0x00, 0xf0, 0x11, 0x00


	//----- nvinfo : EIATTR_KPARAM_INFO
	.align		4
.L_83:
        /*0028*/ 	.byte	0x04, 0x17
        /*002a*/ 	.short	(.L_85 - .L_84)
.L_84:
        /*002c*/ 	.word	0x00000000
        /*0030*/ 	.short	0x0003
        /*0032*/ 	.short	0x0014
        /*0034*/ 	.byte	0x00, 0xf0, 0x11, 0x00


	//----- nvinfo : EIATTR_KPARAM_INFO
	.align		4
.L_85:
        /*0038*/ 	.byte	0x04, 0x17
        /*003a*/ 	.short	(.L_87 - .L_86)
.L_86:
        /*003c*/ 	.word	0x00000000
        /*0040*/ 	.short	0x0002
        /*0042*/ 	.short	0x0010
        /*0044*/ 	.byte	0x00, 0xf0, 0x11, 0x00


	//----- nvinfo : EIATTR_KPARAM_INFO
	.align		4
.L_87:
        /*0048*/ 	.byte	0x04, 0x17
        /*004a*/ 	.short	(.L_89 - .L_88)
.L_88:
        /*004c*/ 	.word	0x00000000
        /*0050*/ 	.short	0x0001
        /*0052*/ 	.short	0x0008
        /*0054*/ 	.byte	0x00, 0xf5, 0x21, 0x00


	//----- nvinfo : EIATTR_KPARAM_INFO
	.align		4
.L_89:
        /*0058*/ 	.byte	0x04, 0x17
        /*005a*/ 	.short	(.L_91 - .L_90)
.L_90:
        /*005c*/ 	.word	0x00000000
        /*0060*/ 	.short	0x0000
        /*0062*/ 	.short	0x0000
        /*0064*/ 	.byte	0x00, 0xf5, 0x21, 0x00


	//----- nvinfo : EIATTR_SPARSE_MMA_MASK
	.align		4
.L_91:
        /*0068*/ 	.byte	0x03, 0x50
        /*006a*/ 	.short	0x0000


	//----- nvinfo : EIATTR_MAXREG_COUNT
	.align		4
        /*006c*/ 	.byte	0x03, 0x1b
        /*006e*/ 	.short	0x00ff


	//----- nvinfo : EIATTR_MERCURY_ISA_VERSION
	.align		4
        /*0070*/ 	.byte	0x03, 0x5f
        /*0072*/ 	.short	0x0101


	//----- nvinfo : EIATTR_VRC_CTA_INIT_COUNT
	.align		4
        /*0074*/ 	.byte	0x02, 0x4a
	.zero		1
	.zero		1


	//----- nvinfo : EIATTR_EXIT_INSTR_OFFSETS
	.align		4
        /*0078*/ 	.byte	0x04, 0x1c
        /*007a*/ 	.short	(.L_93 - .L_92)


	//   ....[0]....
.L_92:
        /*007c*/ 	.word	0x000000d0


	//   ....[1]....
        /*0080*/ 	.word	0x000003c0


	//   ....[2]....
        /*0084*/ 	.word	0x00000500


	//----- nvinfo : EIATTR_CRS_STACK_SIZE
	.align		4
.L_93:
        /*0088*/ 	.byte	0x04, 0x1e
        /*008a*/ 	.short	(.L_95 - .L_94)
.L_94:
        /*008c*/ 	.word	0x00000000


	//----- nvinfo : EIATTR_CBANK_PARAM_SIZE
	.align		4
.L_95:
        /*0090*/ 	.byte	0x03, 0x19
        /*0092*/ 	.short	0x0020


	//----- nvinfo : EIATTR_PARAM_CBANK
	.align		4
        /*0094*/ 	.byte	0x04, 0x0a
        /*0096*/ 	.short	(.L_97 - .L_96)
	.align		4
.L_96:
        /*0098*/ 	.word	index@(.nv.constant0._Z21update_weights_kernelPK6__halfPS_iiii)
        /*009c*/ 	.short	0x0380
        /*009e*/ 	.short	0x0020


	//----- nvinfo : EIATTR_SW_WAR
	.align		4
.L_97:
        /*00a0*/ 	.byte	0x04, 0x36
        /*00a2*/ 	.short	(.L_99 - .L_98)
.L_98:
        /*00a4*/ 	.word	0x00000008
.L_99:


//--------------------- .nv.info._Z27convert_int8_to_half_kernelPKaP6__halfi --------------------------
	.section	.nv.info._Z27convert_int8_to_half_kernelPKaP6__halfi,"",@"SHT_CUDA_INFO"
	.sectionflags	@""
	.align	4


	//----- nvinfo : EIATTR_CUDA_API_VERSION
	.align		4
        /*0000*/ 	.byte	0x04, 0x37
        /*0002*/ 	.short	(.L_101 - .L_100)
.L_100:
        /*0004*/ 	.word	0x00000082


	//----- nvinfo : EIATTR_KPARAM_INFO
	.align		4
.L_101:
        /*0008*/ 	.byte	0x04, 0x17
        /*000a*/ 	.short	(.L_103 - .L_102)
.L_102:
        /*000c*/ 	.word	0x00000000
        /*0010*/ 	.short	0x0002
        /*0012*/ 	.short	0x0010
        /*0014*/ 	.byte	0x00, 0xf0, 0x11, 0x00


	//----- nvinfo : EIATTR_KPARAM_INFO
	.align		4
.L_103:
        /*0018*/ 	.byte	0x04, 0x17
        /*001a*/ 	.short	(.L_105 - .L_104)
.L_104:
        /*001c*/ 	.word	0x00000000
        /*0020*/ 	.short	0x0001
        /*0022*/ 	.short	0x0008
        /*0024*/ 	.byte	0x00, 0xf5, 0x21, 0x00


	//----- nvinfo : EIATTR_KPARAM_INFO
	.align		4
.L_105:
        /*0028*/ 	.byte	0x04, 0x17
        /*002a*/ 	.short	(.L_107 - .L_106)
.L_106:
        /*002c*/ 	.word	0x00000000
        /*0030*/ 	.short	0x0000
        /*0032*/ 	.short	0x0000
        /*0034*/ 	.byte	0x00, 0xf5, 0x21, 0x00


	//----- nvinfo : EIATTR_SPARSE_MMA_MASK
	.align		4
.L_107:
        /*0038*/ 	.byte	0x03, 0x50
        /*003a*/ 	.short	0x0000


	//----- nvinfo : EIATTR_MAXREG_COUNT
	.align		4
        /*003c*/ 	.byte	0x03, 0x1b
        /*003e*/ 	.short	0x00ff


	//----- nvinfo : EIATTR_MERCURY_ISA_VERSION
	.align		4
        /*0040*/ 	.byte	0x03, 0x5f
        /*0042*/ 	.short	0x0101


	//----- nvinfo : EIATTR_VRC_CTA_INIT_COUNT
	.align		4
        /*0044*/ 	.byte	0x02, 0x4a
	.zero		1
	.zero		1


	//----- nvinfo : EIATTR_EXIT_INSTR_OFFSETS
	.align		4
        /*0048*/ 	.byte	0x04, 0x1c
        /*004a*/ 	.short	(.L_109 - .L_108)


	//   ....[0]....
.L_108:
        /*004c*/ 	.word	0x00000090


	//   ....[1]....
        /*0050*/ 	.word	0x00000380


	//   ....[2]....
        /*0054*/ 	.word	0x00000570


	//----- nvinfo : EIATTR_CRS_STACK_SIZE
	.align		4
.L_109:
        /*0058*/ 	.byte	0x04, 0x1e
        /*005a*/ 	.short	(.L_111 - .L_110)
.L_110:
        /*005c*/ 	.word	0x00000000


	//----- nvinfo : EIATTR_CBANK_PARAM_SIZE
	.align		4
.L_111:
        /*0060*/ 	.byte	0x03, 0x19
        /*0062*/ 	.short	0x0014


	//----- nvinfo : EIATTR_PARAM_CBANK
	.align		4
        /*0064*/ 	.byte	0x04, 0x0a
        /*0066*/ 	.short	(.L_113 - .L_112)
	.align		4
.L_112:
        /*0068*/ 	.word	index@(.nv.constant0._Z27convert_int8_to_half_kernelPKaP6__halfi)
        /*006c*/ 	.short	0x0380
        /*006e*/ 	.short	0x0014


	//----- nvinfo : EIATTR_SW_WAR
	.align		4
.L_113:
        /*0070*/ 	.byte	0x04, 0x36
        /*0072*/ 	.short	(.L_115 - .L_114)
.L_114:
        /*0074*/ 	.word	0x00000008
.L_115:


//--------------------- .nv.callgraph             --------------------------
	.section	.nv.callgraph,"",@"SHT_CUDA_CALLGRAPH"
	.align	4
	.sectionentsize	8
	.align		4
        /*0000*/ 	.word	0x00000000
	.align		4
        /*0004*/ 	.word	0xffffffff
	.align		4
        /*0008*/ 	.word	0x00000000
	.align		4
        /*000c*/ 	.word	0xfffffffe
	.align		4
        /*0010*/ 	.word	0x00000000
	.align		4
        /*0014*/ 	.word	0xfffffffd
	.align		4
        /*0018*/ 	.word	0x00000000
	.align		4
        /*001c*/ 	.word	0xfffffffc


//--------------------- .text._Z28convert_float_to_half_kernelPKfP6__halfi --------------------------
	.section	.text._Z28convert_float_to_half_kernelPKfP6__halfi,"ax",@progbits
	.align	128
        .global         _Z28convert_float_to_half_kernelPKfP6__halfi
        .type           _Z28convert_float_to_half_kernelPKfP6__halfi,@function
        .size           _Z28convert_float_to_half_kernelPKfP6__halfi,(.L_x_25 - _Z28convert_float_to_half_kernelPKfP6__halfi)
        .other          _Z28convert_float_to_half_kernelPKfP6__halfi,@"STO_CUDA_ENTRY STV_DEFAULT"
_Z28convert_float_to_half_kernelPKfP6__halfi:
.text._Z28convert_float_to_half_kernelPKfP6__halfi:
[----:B------:R-:W-:Y:S01]  /*0000*/  LDC R1, c[0x0][0x37c] ;  /* 0x0000df00ff017b82 */ /* 0x000fe20000000800 */
[----:B------:R-:W0:Y:S07]  /*0010*/  S2R R7, SR_TID.X ;  /* 0x0000000000077919 */ /* 0x000e2e0000002100 */
[----:B------:R-:W0:Y:S01]  /*0020*/  S2UR UR4, SR_CTAID.X ;  /* 0x00000000000479c3 */ /* 0x000e220000002500 */
[----:B------:R-:W1:Y:S07]  /*0030*/  LDCU UR6, c[0x0][0x390] ;  /* 0x00007200ff0677ac */ /* 0x000e6e0008000800 */
[----:B------:R-:W0:Y:S01]  /*0040*/  LDC R0, c[0x0][0x360] ;  /* 0x0000d800ff007b82 */ /* 0x000e220000000800 */
[----:B------:R-:W2:Y:S01]  /*0050*/  LDCU UR5, c[0x0][0x370] ;  /* 0x00006e00ff0577ac */ /* 0x000ea20008000800 */
[----:B0-----:R-:W-:-:S02]  /*0060*/  IMAD R7, R0, UR4, R7 ;  /* 0x0000000400077c24 */ /* 0x001fc4000f8e0207 */
[----:B--2---:R-:W-:-:S03]  /*0070*/  IMAD R0, R0, UR5, RZ ;  /* 0x0000000500007c24 */ /* 0x004fc6000f8e02ff */
[----:B-1----:R-:W-:-:S13]  /*0080*/  ISETP.GE.AND P0, PT, R7, UR6, PT ;  /* 0x0000000607007c0c */ /* 0x002fda000bf06270 */
[----:B------:R-:W-:Y:S05]  /*0090*/  @P0 EXIT ;  /* 0x000000000000094d */ /* 0x000fea0003800000 */
[----:B------:R-:W0:Y:S01]  /*00a0*/  I2F.U32.RP R8, R0 ;  /* 0x0000000000087306 */ /* 0x000e220000209000 */
[C---:B------:R-:W-:Y:S01]  /*00b0*/  IADD3 R4, PT, PT, R0.reuse, R7, RZ ;  /* 0x0000000700047210 */ /* 0x040fe20007ffe0ff */
[----:B------:R-:W-:Y:S01]  /*00c0*/  IMAD.MOV R9, RZ, RZ, -R0 ;  /* 0x000000ffff097224 */ /* 0x000fe200078e0a00 */
[----:B------:R-:W-:Y:S01]  /*00d0*/  ISETP.NE.U32.AND P2, PT, R0, RZ, PT ;  /* 0x000000ff0000720c */ /* 0x000fe20003f45070 */
[----:B------:R-:W1:Y:S01]  /*00e0*/  LDCU.64 UR4, c[0x0][0x358] ;  /* 0x00006b00ff0477ac */ /* 0x000e620008000a00 */
[C---:B------:R-:W-:Y:S01]  /*00f0*/  ISETP.GE.AND P0, PT, R4.reuse, UR6, PT ;  /* 0x0000000604007c0c */ /* 0x040fe2000bf06270 */
[----:B------:R-:W-:Y:S01]  /*0100*/  BSSY.RECONVERGENT B0, `(.L_x_0) ;  /* 0x0000028000007945 */ /* 0x000fe20003800200 */
[----:B------:R-:W-:Y:S02]  /*0110*/  VIMNMX R5, PT, PT, R4, UR6, !PT ;  /* 0x0000000604057c48 */ /* 0x000fe4000ffe0100 */
[----:B------:R-:W-:-:S04]  /*0120*/  SEL R6, RZ, 0x1, P0 ;  /* 0x00000001ff067807 */ /* 0x000fc80000000000 */
[----:B------:R-:W-:Y:S01]  /*0130*/  IADD3 R5, PT, PT, R5, -R4, -R6 ;  /* 0x8000000405057210 */ /* 0x000fe20007ffe806 */
[----:B0-----:R-:W0:Y:S02]  /*0140*/  MUFU.RCP R8, R8 ;  /* 0x0000000800087308 */ /* 0x001e240000001000 */
[----:B0-----:R-:W-:-:S06]  /*0150*/  VIADD R2, R8, 0xffffffe ;  /* 0x0ffffffe08027836 */ /* 0x001fcc0000000000 */
[----:B------:R0:W2:Y:S02]  /*0160*/  F2I.FTZ.U32.TRUNC.NTZ R3, R2 ;  /* 0x0000000200037305 */ /* 0x0000a4000021f000 */
[----:B0-----:R-:W-:Y:S02]  /*0170*/  IMAD.MOV.U32 R2, RZ, RZ, RZ ;  /* 0x000000ffff027224 */ /* 0x001fe400078e00ff */
[----:B--2---:R-:W-:-:S04]  /*0180*/  IMAD R9, R9, R3, RZ ;  /* 0x0000000309097224 */ /* 0x004fc800078e02ff */
[----:B------:R-:W-:-:S06]  /*0190*/  IMAD.HI.U32 R8, R3, R9, R2 ;  /* 0x0000000903087227 */ /* 0x000fcc00078e0002 */
[----:B------:R-:W-:-:S04]  /*01a0*/  IMAD.HI.U32 R9, R8, R5, RZ ;  /* 0x0000000508097227 */ /* 0x000fc800078e00ff */
[----:B------:R-:W-:-:S04]  /*01b0*/  IMAD.MOV R2, RZ, RZ, -R9 ;  /* 0x000000ffff027224 */ /* 0x000fc800078e0a09 */
[----:B------:R-:W-:Y:S02]  /*01c0*/  IMAD R5, R0, R2, R5 ;  /* 0x0000000200057224 */ /* 0x000fe400078e0205 */
[----:B------:R-:W0:Y:S03]  /*01d0*/  LDC.64 R2, c[0x0][0x388] ;  /* 0x0000e200ff027b82 */ /* 0x000e260000000a00 */
[----:B------:R-:W-:-:S13]  /*01e0*/  ISETP.GE.U32.AND P0, PT, R5, R0, PT ;  /* 0x000000000500720c */ /* 0x000fda0003f06070 */
[----:B------:R-:W-:Y:S01]  /*01f0*/  @P0 IADD3 R5, PT, PT, -R0, R5, RZ ;  /* 0x0000000500050210 */ /* 0x000fe20007ffe1ff */
[----:B------:R-:W-:-:S03]  /*0200*/  @P0 VIADD R9, R9, 0x1 ;  /* 0x0000000109090836 */ /* 0x000fc60000000000 */
[-C--:B------:R-:W-:Y:S02]  /*0210*/  ISETP.GE.U32.AND P1, PT, R5, R0.reuse, PT ;  /* 0x000000000500720c */ /* 0x080fe40003f26070 */
[----:B------:R-:W2:Y:S11]  /*0220*/  LDC.64 R4, c[0x0][0x380] ;  /* 0x0000e000ff047b82 */ /* 0x000eb60000000a00 */
[----:B------:R-:W-:Y:S01]  /*0230*/  @P1 VIADD R9, R9, 0x1 ;  /* 0x0000000109091836 */ /* 0x000fe20000000000 */
[----:B------:R-:W-:-:S04]  /*0240*/  @!P2 LOP3.LUT R9, RZ, R0, RZ, 0x33, !PT ;  /* 0x00000000ff09a212 */ /* 0x000fc800078e33ff */
[----:B------:R-:W-:-:S04]  /*0250*/  IADD3 R6, PT, PT, R6, R9, RZ ;  /* 0x0000000906067210 */ /* 0x000fc80007ffe0ff */
[C---:B------:R-:W-:Y:S02]  /*0260*/  LOP3.LUT R8, R6.reuse, 0x3, RZ, 0xc0, !PT ;  /* 0x0000000306087812 */ /* 0x040fe400078ec0ff */
[----:B------:R-:W-:Y:S02]  /*0270*/  ISETP.GE.U32.AND P1, PT, R6, 0x3, PT ;  /* 0x000000030600780c */ /* 0x000fe40003f26070 */
[----:B------:R-:W-:-:S13]  /*0280*/  ISETP.NE.AND P0, PT, R8, 0x3, PT ;  /* 0x000000030800780c */ /* 0x000fda0003f05270 */
[----:B01----:R-:W-:Y:S05]  /*0290*/  @!P0 BRA `(.L_x_1) ;  /* 0x0000000000388947 */ /* 0x003fea0003800000 */
[----:B------:R-:W0:Y:S01]  /*02a0*/  LDC.64 R8, c[0x0][0x380] ;  /* 0x0000e000ff087b82 */ /* 0x000e220000000a00 */
[----:B------:R-:W-:-:S05]  /*02b0*/  VIADD R6, R6, 0x1 ;  /* 0x0000000106067836 */ /* 0x000fca0000000000 */
[----:B------:R-:W-:Y:S02]  /*02c0*/  LOP3.LUT R6, R6, 0x3, RZ, 0xc0, !PT ;  /* 0x0000000306067812 */ /* 0x000fe400078ec0ff */
[----:B------:R-:W1:Y:S03]  /*02d0*/  LDC.64 R10, c[0x0][0x388] ;  /* 0x0000e200ff0a7b82 */ /* 0x000e660000000a00 */
[----:B------:R-:W-:-:S07]  /*02e0*/  IMAD.MOV R6, RZ, RZ, -R6 ;  /* 0x000000ffff067224 */ /* 0x000fce00078e0a06 */
.L_x_2:
[----:B0--3--:R-:W-:-:S06]  /*02f0*/  IMAD.WIDE R14, R7, 0x4, R8 ;  /* 0x00000004070e7825 */ /* 0x009fcc00078e0208 */
[----:B------:R-:W3:Y:S01]  /*0300*/  LDG.E R14, desc[UR4][R14.64] ;  /* 0x000000040e0e7981 */ /* 0x000ee2000c1e1900 */
[----:B-1----:R-:W-:Y:S01]  /*0310*/  IMAD.WIDE R12, R7, 0x2, R10 ;  /* 0x00000002070c7825 */ /* 0x002fe200078e020a */
[----:B------:R-:W-:-:S03]  /*0320*/  IADD3 R6, PT, PT, R6, 0x1, RZ ;  /* 0x0000000106067810 */ /* 0x000fc60007ffe0ff */
[----:B------:R-:W-:Y:S01]  /*0330*/  IMAD.IADD R7, R0, 0x1, R7 ;  /* 0x0000000100077824 */ /* 0x000fe200078e0207 */
[----:B------:R-:W-:Y:S02]  /*0340*/  ISETP.NE.AND P0, PT, R6, RZ, PT ;  /* 0x000000ff0600720c */ /* 0x000fe40003f05270 */
[----:B---3--:R-:W-:-:S05]  /*0350*/  F2FP.F16.F32.PACK_AB R15, RZ, R14 ;  /* 0x0000000eff0f723e */ /* 0x008fca00000000ff */
[----:B------:R3:W-:Y:S06]  /*0360*/  STG.E.U16 desc[UR4][R12.64], R15 ;  /* 0x0000000f0c007986 */ /* 0x0007ec000c101504 */
[----:B------:R-:W-:Y:S05]  /*0370*/  @P0 BRA `(.L_x_2) ;  /* 0xfffffffc00dc0947 */ /* 0x000fea000383ffff */
.L_x_1:
[----:B------:R-:W-:Y:S05]  /*0380*/  BSYNC.RECONVERGENT B0 ;  /* 0x0000000000007941 */ /* 0x000fea0003800200 */
.L_x_0:
[----:B------:R-:W-:Y:S05]  /*0390*/  @!P1 EXIT ;  /* 0x000000000000994d */ /* 0x000fea0003800000 */
.L_x_3:
[----:B--23--:R-:W-:-:S05]  /*03a0*/  IMAD.WIDE R14, R7, 0x4, R4 ;  /* 0x00000004070e7825 */ /* 0x00cfca00078e0204 */
[----:B0-----:R-:W2:Y:S01]  /*03b0*/  LDG.E R6, desc[UR4][R14.64] ;  /* 0x000000040e067981 */ /* 0x001ea2000c1e1900 */
[----:B------:R-:W-:-:S04]  /*03c0*/  IMAD.WIDE R16, R7, 0x2, R2 ;  /* 0x0000000207107825 */ /* 0x000fc800078e0202 */
[----:B------:R-:W-:Y:S01]  /*03d0*/  IMAD.WIDE R8, R0, 0x4, R14 ;  /* 0x0000000400087825 */ /* 0x000fe200078e020e */
[----:B--2---:R-:W-:-:S04]  /*03e0*/  F2FP.F16.F32.PACK_AB R6, RZ, R6 ;  /* 0x00000006ff06723e */ /* 0x004fc800000000ff */
[----:B------:R-:W-:-:S05]  /*03f0*/  PRMT R11, R6, 0x7610, R11 ;  /* 0x00007610060b7816 */ /* 0x000fca000000000b */
[----:B------:R0:W-:Y:S04]  /*0400*/  STG.E.U16 desc[UR4][R16.64], R11 ;  /* 0x0000000b10007986 */ /* 0x0001e8000c101504 */
[----:B------:R-:W2:Y:S01]  /*0410*/  LDG.E R6, desc[UR4][R8.64] ;  /* 0x0000000408067981 */ /* 0x000ea2000c1e1900 */
[----:B------:R-:W-:-:S04]  /*0420*/  IMAD.WIDE R12, R0, 0x4, R8 ;  /* 0x00000004000c7825 */ /* 0x000fc800078e0208 */
[----:B0-----:R-:W-:Y:S01]  /*0430*/  IMAD.WIDE R10, R0, 0x2, R16 ;  /* 0x00000002000a7825 */ /* 0x001fe200078e0210 */
        /* <DEDUP_REMOVED lines=10> */
[----:B------:R-:W-:-:S04]  /*04e0*/  LEA R7, R0, R7, 0x2 ;  /* 0x0000000700077211 */ /* 0x000fc800078e10ff */
[----:B------:R-:W-:Y:S01]  /*04f0*/  ISETP.GE.AND P0, PT, R7, UR6, PT ;  /* 0x0000000607007c0c */ /* 0x000fe2000bf06270 */
[----:B0-----:R-:W-:Y:S01]  /*0500*/  IMAD.WIDE R8, R0, 0x2, R14 ;  /* 0x0000000200087825 */ /* 0x001fe200078e020e */
[----:B--2---:R-:W-:-:S05]  /*0510*/  F2FP.F16.F32.PACK_AB R6, RZ, R16 ;  /* 0x00000010ff06723e */ /* 0x004fca00000000ff */
[----:B------:R0:W-:Y:S06]  /*0520*/  STG.E.U16 desc[UR4][R8.64], R6 ;  /* 0x0000000608007986 */ /* 0x0001ec000c101504 */
[----:B------:R-:W-:Y:S05]  /*0530*/  @!P0 BRA `(.L_x_3) ;  /* 0xfffffffc00988947 */ /* 0x000fea000383ffff */
[----:B------:R-:W-:Y:S05]  /*0540*/  EXIT ;  /* 0x000000000000794d */ /* 0x000fea0003800000 */
.L_x_4:
[----:B------:R-:W-:-:S00]  /*0550*/  BRA `(.L_x_4) ;  /* 0xfffffffc00fc7947 */ /* 0x000fc0000383ffff */
[----:B------:R-:W-:-:S00]  /*0560*/  NOP ;  /* 0x0000000000007918 */ /* 0x000fc00000000000 */
        /* <DEDUP_REMOVED lines=9> */
.L_x_25:


//--------------------- .text._Z30accumulate_visibilities_kernelPKfPfi --------------------------
	.section	.text._Z30accumulate_visibilities_kernelPKfPfi,"ax",@progbits
	.align	128
        .global         _Z30accumulate_visibilities_kernelPKfPfi
        .type           _Z30accumulate_visibilities_kernelPKfPfi,@function
        .size           _Z30accumulate_visibilities_kernelPKfPfi,(.L_x_26 - _Z30accumulate_visibilities_kernelPKfPfi)
        .other          _Z30accumulate_visibilities_kernelPKfPfi,@"STO_CUDA_ENTRY STV_DEFAULT"
_Z30accumulate_visibilities_kernelPKfPfi:
.text._Z30accumulate_visibilities_kernelPKfPfi:
        /* <DEDUP_REMOVED lines=21> */
[----:B0-----:R-:W-:-:S06]  /*0150*/  IADD3 R2, PT, PT, R8, 0xffffffe, RZ ;  /* 0x0ffffffe08027810 */ /* 0x001fcc0007ffe0ff */
[----:B------:R0:W2:Y:S02]  /*0160*/  F2I.FTZ.U32.TRUNC.NTZ R3, R2 ;  /* 0x0000000200037305 */ /* 0x0000a4000021f000 */
[----:B0-----:R-:W-:Y:S02]  /*0170*/  IMAD.MOV.U32 R2, RZ, RZ, RZ ;  /* 0x000000ffff027224 */ /* 0x001fe400078e00ff */
[----:B--2---:R-:W-:-:S04]  /*0180*/  IMAD R9, R9, R3, RZ ;  /* 0x0000000309097224 */ /* 0x004fc800078e02ff */
[----:B------:R-:W-:-:S06]  /*0190*/  IMAD.HI.U32 R8, R3, R9, R2 ;  /* 0x0000000903087227 */ /* 0x000fcc00078e0002 */
[----:B------:R-:W-:-:S05]  /*01a0*/  IMAD.HI.U32 R9, R8, R5, RZ ;  /* 0x0000000508097227 */ /* 0x000fca00078e00ff */
[----:B------:R-:W-:-:S05]  /*01b0*/  IADD3 R2, PT, PT, -R9, RZ, RZ ;  /* 0x000000ff09027210 */ /* 0x000fca0007ffe1ff */
[----:B------:R-:W-:Y:S02]  /*01c0*/  IMAD R5, R0, R2, R5 ;  /* 0x0000000200057224 */ /* 0x000fe400078e0205 */
[----:B------:R-:W0:Y:S03]  /*01d0*/  LDC.64 R2, c[0x0][0x388] ;  /* 0x0000e200ff027b82 */ /* 0x000e260000000a00 */
[----:B------:R-:W-:-:S13]  /*01e0*/  ISETP.GE.U32.AND P0, PT, R5, R0, PT ;  /* 0x000000000500720c */ /* 0x000fda0003f06070 */
[----:B------:R-:W-:Y:S01]  /*01f0*/  @P0 IMAD.IADD R5, R5, 0x1, -R0 ;  /* 0x0000000105050824 */ /* 0x000fe200078e0a00 */
[----:B------:R-:W-:-:S04]  /*0200*/  @P0 IADD3 R9, PT, PT, R9, 0x1, RZ ;  /* 0x0000000109090810 */ /* 0x000fc80007ffe0ff */
        /* <DEDUP_REMOVED lines=12> */
[----:B------:R-:W1:Y:S02]  /*02d0*/  LDC.64 R12, c[0x0][0x388] ;  /* 0x0000e200ff0c7b82 */ /* 0x000e640000000a00 */
[----:B------:R-:W-:-:S07]  /*02e0*/  IADD3 R6, PT, PT, -R6, RZ, RZ ;  /* 0x000000ff06067210 */ /* 0x000fce0007ffe1ff */
.L_x_7:
[----:B0--3--:R-:W-:-:S06]  /*02f0*/  IMAD.WIDE R10, R7, 0x4, R14 ;  /* 0x00000004070a7825 */ /* 0x009fcc00078e020e */
[----:B------:R-:W3:Y:S01]  /*0300*/  LDG.E R11, desc[UR4][R10.64] ;  /* 0x000000040a0b7981 */ /* 0x000ee2000c1e1900 */
[----:B------:R-:W-:Y:S02]  /*0310*/  VIADD R6, R6, 0x1 ;  /* 0x0000000106067836 */ /* 0x000fe40000000000 */
[----:B-1----:R-:W-:-:S03]  /*0320*/  IMAD.WIDE R8, R7, 0x4, R12 ;  /* 0x0000000407087825 */ /* 0x002fc600078e020c */
[----:B------:R-:W-:Y:S02]  /*0330*/  ISETP.NE.AND P0, PT, R6, RZ, PT ;  /* 0x000000ff0600720c */ /* 0x000fe40003f05270 */
[----:B------:R-:W-:Y:S01]  /*0340*/  IADD3 R7, PT, PT, R0, R7, RZ ;  /* 0x0000000700077210 */ /* 0x000fe20007ffe0ff */
[----:B---3--:R3:W-:Y:S10]  /*0350*/  REDG.E.ADD.F32.FTZ.RN.STRONG.GPU desc[UR4][R8.64], R11 ;  /* 0x0000000b080079a6 */ /* 0x0087f4000c12f304 */
[----:B------:R-:W-:Y:S05]  /*0360*/  @P0 BRA `(.L_x_7) ;  /* 0xfffffffc00e00947 */ /* 0x000fea000383ffff */
.L_x_6:
[----:B------:R-:W-:Y:S05]  /*0370*/  BSYNC.RECONVERGENT B0 ;  /* 0x0000000000007941 */ /* 0x000fea0003800200 */
.L_x_5:
[----:B------:R-:W-:Y:S05]  /*0380*/  @!P1 EXIT ;  /* 0x000000000000994d */ /* 0x000fea0003800000 */
.L_x_8:
[----:B0-2---:R-:W-:-:S05]  /*0390*/  IMAD.WIDE R16, R7, 0x4, R4 ;  /* 0x0000000407107825 */ /* 0x005fca00078e0204 */
[----:B------:R-:W2:Y:S01]  /*03a0*/  LDG.E R23, desc[UR4][R16.64] ;  /* 0x0000000410177981 */ /* 0x000ea2000c1e1900 */
[----:B------:R-:W-:-:S04]  /*03b0*/  IMAD.WIDE R20, R7, 0x4, R2 ;  /* 0x0000000407147825 */ /* 0x000fc800078e0202 */
[C---:B---3--:R-:W-:Y:S01]  /*03c0*/  IMAD.WIDE R10, R0.reuse, 0x4, R16 ;  /* 0x00000004000a7825 */ /* 0x048fe200078e0210 */
[----:B--2---:R0:W-:Y:S04]  /*03d0*/  REDG.E.ADD.F32.FTZ.RN.STRONG.GPU desc[UR4][R20.64], R23 ;  /* 0x00000017140079a6 */ /* 0x0041e8000c12f304 */
[----:B------:R-:W2:Y:S01]  /*03e0*/  LDG.E R25, desc[UR4][R10.64] ;  /* 0x000000040a197981 */ /* 0x000ea2000c1e1900 */
[----:B------:R-:W-:-:S04]  /*03f0*/  IMAD.WIDE R8, R0, 0x4, R20 ;  /* 0x0000000400087825 */ /* 0x000fc800078e0214 */
[C---:B------:R-:W-:Y:S01]  /*0400*/  IMAD.WIDE R14, R0.reuse, 0x4, R10 ;  /* 0x00000004000e7825 */ /* 0x040fe200078e020a */
[----:B--2---:R0:W-:Y:S04]  /*0410*/  REDG.E.ADD.F32.FTZ.RN.STRONG.GPU desc[UR4][R8.64], R25 ;  /* 0x00000019080079a6 */ /* 0x0041e8000c12f304 */
[----:B------:R-:W2:Y:S01]  /*0420*/  LDG.E R27, desc[UR4][R14.64] ;  /* 0x000000040e1b7981 */ /* 0x000ea2000c1e1900 */
[----:B------:R-:W-:-:S04]  /*0430*/  IMAD.WIDE R12, R0, 0x4, R8 ;  /* 0x00000004000c7825 */ /* 0x000fc800078e0208 */
[C---:B------:R-:W-:Y:S01]  /*0440*/  IMAD.WIDE R18, R0.reuse, 0x4, R14 ;  /* 0x0000000400127825 */ /* 0x040fe200078e020e */
[----:B------:R-:W-:-:S04]  /*0450*/  LEA R7, R0, R7, 0x2 ;  /* 0x0000000700077211 */ /* 0x000fc800078e10ff */
[----:B------:R-:W-:Y:S01]  /*0460*/  ISETP.GE.AND P0, PT, R7, UR6, PT ;  /* 0x0000000607007c0c */ /* 0x000fe2000bf06270 */
[----:B--2---:R0:W-:Y:S04]  /*0470*/  REDG.E.ADD.F32.FTZ.RN.STRONG.GPU desc[UR4][R12.64], R27 ;  /* 0x0000001b0c0079a6 */ /* 0x0041e8000c12f304 */
[----:B------:R-:W2:Y:S01]  /*0480*/  LDG.E R19, desc[UR4][R18.64] ;  /* 0x0000000412137981 */ /* 0x000ea2000c1e1900 */
[----:B------:R-:W-:-:S05]  /*0490*/  IMAD.WIDE R16, R0, 0x4, R12 ;  /* 0x0000000400107825 */ /* 0x000fca00078e020c */
[----:B--2---:R0:W-:Y:S02]  /*04a0*/  REDG.E.ADD.F32.FTZ.RN.STRONG.GPU desc[UR4][R16.64], R19 ;  /* 0x00000013100079a6 */ /* 0x0041e4000c12f304 */
[----:B------:R-:W-:Y:S05]  /*04b0*/  @!P0 BRA `(.L_x_8) ;  /* 0xfffffffc00b48947 */ /* 0x000fea000383ffff */
[----:B------:R-:W-:Y:S05]  /*04c0*/  EXIT ;  /* 0x000000000000794d */ /* 0x000fea0003800000 */
.L_x_9:
        /* <DEDUP_REMOVED lines=11> */
.L_x_26:


//--------------------- .text._Z27convert_int_to_float_kernelPKiPfi --------------------------
	.section	.text._Z27convert_int_to_float_kernelPKiPfi,"ax",@progbits
	.align	128
        .global         _Z27convert_int_to_float_kernelPKiPfi
        .type           _Z27convert_int_to_float_kernelPKiPfi,@function
        .size           _Z27convert_int_to_float_kernelPKiPfi,(.L_x_27 - _Z27convert_int_to_float_kernelPKiPfi)
        .other          _Z27convert_int_to_float_kernelPKiPfi,@"STO_CUDA_ENTRY STV_DEFAULT"
_Z27convert_int_to_float_kernelPKiPfi:
.text._Z27convert_int_to_float_kernelPKiPfi:
        /* <DEDUP_REMOVED lines=33> */
[----:B------:R-:W-:Y:S02]  /*0210*/  ISETP.GE.U32.AND P1, PT, R5, R0, PT ;  /* 0x000000000500720c */ /* 0x000fe40003f26070 */
[----:B------:R-:W2:Y:S11]  /*0220*/  LDC.64 R4, c[0x0][0x380] ;  /* 0x0000e000ff047b82 */ /* 0x000eb60000000a00 */
[----:B------:R-:W-:-:S02]  /*0230*/  @P1 IADD3 R9, PT, PT, R9, 0x1, RZ ;  /* 0x0000000109091810 */ /* 0x000fc40007ffe0ff */
[----:B------:R-:W-:-:S05]  /*0240*/  @!P2 LOP3.LUT R9, RZ, R0, RZ, 0x33, !PT ;  /* 0x00000000ff09a212 */ /* 0x000fca00078e33ff */
[----:B------:R-:W-:-:S05]  /*0250*/  IMAD.IADD R6, R6, 0x1, R9 ;  /* 0x0000000106067824 */ /* 0x000fca00078e0209 */
[C---:B------:R-:W-:Y:S02]  /*0260*/  LOP3.LUT R8, R6.reuse, 0x3, RZ, 0xc0, !PT ;  /* 0x0000000306087812 */ /* 0x040fe400078ec0ff */
[----:B------:R-:W-:Y:S02]  /*0270*/  ISETP.GE.U32.AND P1, PT, R6, 0x3, PT ;  /* 0x000000030600780c */ /* 0x000fe40003f26070 */
[----:B------:R-:W-:-:S13]  /*0280*/  ISETP.NE.AND P0, PT, R8, 0x3, PT ;  /* 0x000000030800780c */ /* 0x000fda0003f05270 */
[----:B01----:R-:W-:Y:S05]  /*0290*/  @!P0 BRA `(.L_x_11) ;  /* 0x0000000000388947 */ /* 0x003fea0003800000 */
[----:B------:R-:W0:Y:S01]  /*02a0*/  LDC.64 R14, c[0x0][0x380] ;  /* 0x0000e000ff0e7b82 */ /* 0x000e220000000a00 */
[----:B------:R-:W-:-:S04]  /*02b0*/  IADD3 R6, PT, PT, R6, 0x1, RZ ;  /* 0x0000000106067810 */ /* 0x000fc80007ffe0ff */
[----:B------:R-:W-:-:S03]  /*02c0*/  LOP3.LUT R6, R6, 0x3, RZ, 0xc0, !PT ;  /* 0x0000000306067812 */ /* 0x000fc600078ec0ff */
[----:B------:R-:W1:Y:S02]  /*02d0*/  LDC.64 R12, c[0x0][0x388] ;  /* 0x0000e200ff0c7b82 */ /* 0x000e640000000a00 */
[----:B------:R-:W-:-:S07]  /*02e0*/  IMAD.MOV R6, RZ, RZ, -R6 ;  /* 0x000000ffff067224 */ /* 0x000fce00078e0a06 */
.L_x_12:
[----:B0-----:R-:W-:-:S06]  /*02f0*/  IMAD.WIDE R10, R7, 0x4, R14 ;  /* 0x00000004070a7825 */ /* 0x001fcc00078e020e */
[----:B---3--:R-:W3:Y:S01]  /*0300*/  LDG.E R10, desc[UR4][R10.64] ;  /* 0x000000040a0a7981 */ /* 0x008ee2000c1e1900 */
[----:B-1----:R-:W-:Y:S01]  /*0310*/  IMAD.WIDE R8, R7, 0x4, R12 ;  /* 0x0000000407087825 */ /* 0x002fe200078e020c */
[----:B------:R-:W-:-:S03]  /*0320*/  IADD3 R6, PT, PT, R6, 0x1, RZ ;  /* 0x0000000106067810 */ /* 0x000fc60007ffe0ff */
[----:B------:R-:W-:Y:S01]  /*0330*/  IMAD.IADD R7, R0, 0x1, R7 ;  /* 0x0000000100077824 */ /* 0x000fe200078e0207 */
[----:B------:R-:W-:Y:S02]  /*0340*/  ISETP.NE.AND P0, PT, R6, RZ, PT ;  /* 0x000000ff0600720c */ /* 0x000fe40003f05270 */
[----:B---3--:R-:W-:-:S05]  /*0350*/  I2FP.F32.S32 R17, R10 ;  /* 0x0000000a00117245 */ /* 0x008fca0000201400 */
[----:B------:R3:W-:Y:S06]  /*0360*/  STG.E desc[UR4][R8.64], R17 ;  /* 0x0000001108007986 */ /* 0x0007ec000c101904 */
[----:B------:R-:W-:Y:S05]  /*0370*/  @P0 BRA `(.L_x_12) ;  /* 0xfffffffc00dc0947 */ /* 0x000fea000383ffff */
.L_x_11:
[----:B------:R-:W-:Y:S05]  /*0380*/  BSYNC.RECONVERGENT B0 ;  /* 0x0000000000007941 */ /* 0x000fea0003800200 */
.L_x_10:
[----:B------:R-:W-:Y:S05]  /*0390*/  @!P1 EXIT ;  /* 0x000000000000994d */ /* 0x000fea0003800000 */
.L_x_13:
[----:B-12---:R-:W-:-:S05]  /*03a0*/  IMAD.WIDE R14, R7, 0x4, R4 ;  /* 0x00000004070e7825 */ /* 0x006fca00078e0204 */
[----:B------:R-:W2:Y:S01]  /*03b0*/  LDG.E R6, desc[UR4][R14.64] ;  /* 0x000000040e067981 */ /* 0x000ea2000c1e1900 */
[----:B------:R-:W-:-:S04]  /*03c0*/  IMAD.WIDE R18, R7, 0x4, R2 ;  /* 0x0000000407127825 */ /* 0x000fc800078e0202 */
[----:B---3--:R-:W-:Y:S01]  /*03d0*/  IMAD.WIDE R8, R0, 0x4, R14 ;  /* 0x0000000400087825 */ /* 0x008fe200078e020e */
[----:B--2---:R-:W-:-:S05]  /*03e0*/  I2FP.F32.S32 R21, R6 ;  /* 0x0000000600157245 */ /* 0x004fca0000201400 */
[----:B------:R0:W-:Y:S04]  /*03f0*/  STG.E desc[UR4][R18.64], R21 ;  /* 0x0000001512007986 */ /* 0x0001e8000c101904 */
[----:B------:R-:W2:Y:S01]  /*0400*/  LDG.E R6, desc[UR4][R8.64] ;  /* 0x0000000408067981 */ /* 0x000ea2000c1e1900 */
[----:B------:R-:W-:-:S04]  /*0410*/  IMAD.WIDE R10, R0, 0x4, R18 ;  /* 0x00000004000a7825 */ /* 0x000fc800078e0212 */
[----:B------:R-:W-:Y:S01]  /*0420*/  IMAD.WIDE R12, R0, 0x4, R8 ;  /* 0x00000004000c7825 */ /* 0x000fe200078e0208 */
[----:B--2---:R-:W-:-:S05]  /*0430*/  I2FP.F32.S32 R23, R6 ;  /* 0x0000000600177245 */ /* 0x004fca0000201400 */
[----:B------:R1:W-:Y:S04]  /*0440*/  STG.E desc[UR4][R10.64], R23 ;  /* 0x000000170a007986 */ /* 0x0003e8000c101904 */
[----:B------:R-:W2:Y:S01]  /*0450*/  LDG.E R6, desc[UR4][R12.64] ;  /* 0x000000040c067981 */ /* 0x000ea2000c1e1900 */
[----:B------:R-:W-:-:S04]  /*0460*/  IMAD.WIDE R14, R0, 0x4, R10 ;  /* 0x00000004000e7825 */ /* 0x000fc800078e020a */
[----:B------:R-:W-:Y:S01]  /*0470*/  IMAD.WIDE R16, R0, 0x4, R12 ;  /* 0x0000000400107825 */ /* 0x000fe200078e020c */
[----:B--2---:R-:W-:-:S05]  /*0480*/  I2FP.F32.S32 R25, R6 ;  /* 0x0000000600197245 */ /* 0x004fca0000201400 */
[----:B------:R1:W-:Y:S04]  /*0490*/  STG.E desc[UR4][R14.64], R25 ;  /* 0x000000190e007986 */ /* 0x0003e8000c101904 */
[----:B------:R-:W0:Y:S01]  /*04a0*/  LDG.E R16, desc[UR4][R16.64] ;  /* 0x0000000410107981 */ /* 0x000e22000c1e1900 */
[C---:B------:R-:W-:Y:S01]  /*04b0*/  IMAD.WIDE R8, R0.reuse, 0x4, R14 ;  /* 0x0000000400087825 */ /* 0x040fe200078e020e */
[----:B------:R-:W-:-:S04]  /*04c0*/  LEA R7, R0, R7, 0x2 ;  /* 0x0000000700077211 */ /* 0x000fc800078e10ff */
[----:B------:R-:W-:Y:S02]  /*04d0*/  ISETP.GE.AND P0, PT, R7, UR6, PT ;  /* 0x0000000607007c0c */ /* 0x000fe4000bf06270 */
[----:B0-----:R-:W-:-:S05]  /*04e0*/  I2FP.F32.S32 R19, R16 ;  /* 0x0000001000137245 */ /* 0x001fca0000201400 */
[----:B------:R1:W-:Y:S06]  /*04f0*/  STG.E desc[UR4][R8.64], R19 ;  /* 0x0000001308007986 */ /* 0x0003ec000c101904 */
[----:B------:R-:W-:Y:S05]  /*0500*/  @!P0 BRA `(.L_x_13) ;  /* 0xfffffffc00a48947 */ /* 0x000fea000383ffff */
[----:B------:R-:W-:Y:S05]  /*0510*/  EXIT ;  /* 0x000000000000794d */ /* 0x000fea0003800000 */
.L_x_14:
        /* <DEDUP_REMOVED lines=14> */
.L_x_27:


//--------------------- .text._Z21update_weights_kernelPK6__halfPS_iiii --------------------------
	.section	.text._Z21update_weights_kernelPK6__halfPS_iiii,"ax",@progbits
	.align	128
        .global         _Z21update_weights_kernelPK6__halfPS_iiii
        .type           _Z21update_weights_kernelPK6__halfPS_iiii,@function
        .size           _Z21update_weights_kernelPK6__halfPS_iiii,(.L_x_28 - _Z21update_weights_kernelPK6__halfPS_iiii)
        .other          _Z21update_weights_kernelPK6__halfPS_iiii,@"STO_CUDA_ENTRY STV_DEFAULT"
_Z21update_weights_kernelPK6__halfPS_iiii:
.text._Z21update_weights_kernelPK6__halfPS_iiii:
[----:B------:R-:W-:Y:S01]  /*0000*/  LDC R1, c[0x0][0x37c] ;  /* 0x0000df00ff017b82 */ /* 0x000fe20000000800 */
[----:B------:R-:W0:Y:S01]  /*0010*/  S2R R7, SR_TID.X ;  /* 0x0000000000077919 */ /* 0x000e220000002100 */
[----:B------:R-:W1:Y:S06]  /*0020*/  LDCU.128 UR4, c[0x0][0x390] ;  /* 0x00007200ff0477ac */ /* 0x000e6c0008000c00 */
[----:B------:R-:W0:Y:S08]  /*0030*/  S2UR UR8, SR_CTAID.X ;  /* 0x00000000000879c3 */ /* 0x000e300000002500 */
[----:B------:R-:W0:Y:S01]  /*0040*/  LDC R0, c[0x0][0x360] ;  /* 0x0000d800ff007b82 */ /* 0x000e220000000800 */
[----:B-1----:R-:W-:Y:S01]  /*0050*/  UIMAD UR4, UR4, UR5, URZ ;  /* 0x00000005040472a4 */ /* 0x002fe2000f8e02ff */
[----:B------:R-:W1:Y:S03]  /*0060*/  LDCU UR5, c[0x0][0x370] ;  /* 0x00006e00ff0577ac */ /* 0x000e660008000800 */
[----:B------:R-:W-:-:S04]  /*0070*/  UIMAD UR4, UR4, UR6, URZ ;  /* 0x00000006040472a4 */ /* 0x000fc8000f8e02ff */
[----:B------:R-:W-:-:S04]  /*0080*/  UIMAD UR4, UR4, UR7, URZ ;  /* 0x00000007040472a4 */ /* 0x000fc8000f8e02ff */
[----:B------:R-:W-:Y:S01]  /*0090*/  USHF.L.U32 UR4, UR4, 0x1, URZ ;  /* 0x0000000104047899 */ /* 0x000fe200080006ff */
[----:B0-----:R-:W-:-:S05]  /*00a0*/  IMAD R7, R0, UR8, R7 ;  /* 0x0000000800077c24 */ /* 0x001fca000f8e0207 */
[----:B------:R-:W-:Y:S01]  /*00b0*/  ISETP.GE.AND P0, PT, R7, UR4, PT ;  /* 0x0000000407007c0c */ /* 0x000fe2000bf06270 */
[----:B-1----:R-:W-:-:S12]  /*00c0*/  IMAD R0, R0, UR5, RZ ;  /* 0x0000000500007c24 */ /* 0x002fd8000f8e02ff */
        /* <DEDUP_REMOVED lines=38> */
.L_x_17:
[----:B0--3--:R-:W-:-:S06]  /*0330*/  IMAD.WIDE R8, R7, 0x2, R12 ;  /* 0x0000000207087825 */ /* 0x009fcc00078e020c */
[----:B------:R-:W3:Y:S01]  /*0340*/  LDG.E.U16 R9, desc[UR6][R8.64] ;  /* 0x0000000608097981 */ /* 0x000ee2000c1e1500 */
[----:B-1----:R-:W-:Y:S01]  /*0350*/  IMAD.WIDE R10, R7, 0x2, R14 ;  /* 0x00000002070a7825 */ /* 0x002fe200078e020e */
[----:B------:R-:W-:-:S03]  /*0360*/  IADD3 R7, PT, PT, R0, R7, RZ ;  /* 0x0000000700077210 */ /* 0x000fc60007ffe0ff */
[----:B------:R-:W-:-:S05]  /*0370*/  VIADD R6, R6, 0x1 ;  /* 0x0000000106067836 */ /* 0x000fca0000000000 */
[----:B------:R-:W-:Y:S01]  /*0380*/  ISETP.NE.AND P0, PT, R6, RZ, PT ;  /* 0x000000ff0600720c */ /* 0x000fe20003f05270 */
[----:B---3--:R3:W-:-:S12]  /*0390*/  STG.E.U16 desc[UR6][R10.64], R9 ;  /* 0x000000090a007986 */ /* 0x0087d8000c101506 */
[----:B------:R-:W-:Y:S05]  /*03a0*/  @P0 BRA `(.L_x_17) ;  /* 0xfffffffc00e00947 */ /* 0x000fea000383ffff */
.L_x_16:
[----:B------:R-:W-:Y:S05]  /*03b0*/  BSYNC.RECONVERGENT B0 ;  /* 0x0000000000007941 */ /* 0x000fea0003800200 */
.L_x_15:
[----:B------:R-:W-:Y:S05]  /*03c0*/  @!P1 EXIT ;  /* 0x000000000000994d */ /* 0x000fea0003800000 */
.L_x_18:
[----:B0-2---:R-:W-:-:S05]  /*03d0*/  IMAD.WIDE R16, R7, 0x2, R4 ;  /* 0x0000000207107825 */ /* 0x005fca00078e0204 */
[----:B------:R-:W2:Y:S01]  /*03e0*/  LDG.E.U16 R23, desc[UR6][R16.64] ;  /* 0x0000000610177981 */ /* 0x000ea2000c1e1500 */
[----:B------:R-:W-:-:S04]  /*03f0*/  IMAD.WIDE R20, R7, 0x2, R2 ;  /* 0x0000000207147825 */ /* 0x000fc800078e0202 */
[C---:B---3--:R-:W-:Y:S01]  /*0400*/  IMAD.WIDE R10, R0.reuse, 0x2, R16 ;  /* 0x00000002000a7825 */ /* 0x048fe200078e0210 */
[----:B--2---:R0:W-:Y:S04]  /*0410*/  STG.E.U16 desc[UR6][R20.64], R23 ;  /* 0x0000001714007986 */ /* 0x0041e8000c101506 */
[----:B------:R-:W2:Y:S01]  /*0420*/  LDG.E.U16 R25, desc[UR6][R10.64] ;  /* 0x000000060a197981 */ /* 0x000ea2000c1e1500 */
[----:B------:R-:W-:-:S04]  /*0430*/  IMAD.WIDE R8, R0, 0x2, R20 ;  /* 0x0000000200087825 */ /* 0x000fc800078e0214 */
[C---:B------:R-:W-:Y:S01]  /*0440*/  IMAD.WIDE R14, R0.reuse, 0x2, R10 ;  /* 0x00000002000e7825 */ /* 0x040fe200078e020a */
[----:B--2---:R0:W-:Y:S04]  /*0450*/  STG.E.U16 desc[UR6][R8.64], R25 ;  /* 0x0000001908007986 */ /* 0x0041e8000c101506 */
[----:B------:R-:W2:Y:S01]  /*0460*/  LDG.E.U16 R27, desc[UR6][R14.64] ;  /* 0x000000060e1b7981 */ /* 0x000ea2000c1e1500 */
[----:B------:R-:W-:-:S04]  /*0470*/  IMAD.WIDE R12, R0, 0x2, R8 ;  /* 0x00000002000c7825 */ /* 0x000fc800078e0208 */
[C---:B------:R-:W-:Y:S01]  /*0480*/  IMAD.WIDE R18, R0.reuse, 0x2, R14 ;  /* 0x0000000200127825 */ /* 0x040fe200078e020e */
[----:B--2---:R0:W-:Y:S05]  /*0490*/  STG.E.U16 desc[UR6][R12.64], R27 ;  /* 0x0000001b0c007986 */ /* 0x0041ea000c101506 */
[----:B------:R-:W2:Y:S01]  /*04a0*/  LDG.E.U16 R19, desc[UR6][R18.64] ;  /* 0x0000000612137981 */ /* 0x000ea2000c1e1500 */
[C---:B------:R-:W-:Y:S01]  /*04b0*/  IMAD.WIDE R16, R0.reuse, 0x2, R12 ;  /* 0x0000000200107825 */ /* 0x040fe200078e020c */
[----:B------:R-:W-:-:S04]  /*04c0*/  LEA R7, R0, R7, 0x2 ;  /* 0x0000000700077211 */ /* 0x000fc800078e10ff */
[----:B------:R-:W-:Y:S01]  /*04d0*/  ISETP.GE.AND P0, PT, R7, UR4, PT ;  /* 0x0000000407007c0c */ /* 0x000fe2000bf06270 */
[----:B--2---:R0:W-:-:S12]  /*04e0*/  STG.E.U16 desc[UR6][R16.64], R19 ;  /* 0x0000001310007986 */ /* 0x0041d8000c101506 */
[----:B------:R-:W-:Y:S05]  /*04f0*/  @!P0 BRA `(.L_x_18) ;  /* 0xfffffffc00b48947 */ /* 0x000fea000383ffff */
[----:B------:R-:W-:Y:S05]  /*0500*/  EXIT ;  /* 0x000000000000794d */ /* 0x000fea0003800000 */
.L_x_19:
        /* <DEDUP_REMOVED lines=15> */
.L_x_28:


//--------------------- .text._Z27convert_int8_to_half_kernelPKaP6__halfi --------------------------
	.section	.text._Z27convert_int8_to_half_kernelPKaP6__halfi,"ax",@progbits
	.align	128
        .global         _Z27convert_int8_to_half_kernelPKaP6__halfi
        .type           _Z27convert_int8_to_half_kernelPKaP6__halfi,@function
        .size           _Z27convert_int8_to_half_kernelPKaP6__halfi,(.L_x_29 - _Z27convert_int8_to_half_kernelPKaP6__halfi)
        .other          _Z27convert_int8_to_half_kernelPKaP6__halfi,@"STO_CUDA_ENTRY STV_DEFAULT"
_Z27convert_int8_to_half_kernelPKaP6__halfi:
.text._Z27convert_int8_to_half_kernelPKaP6__halfi:
        /* <DEDUP_REMOVED lines=11> */
[C---:B------:R-:W-:Y:S01]  /*00b0*/  IMAD.IADD R2, R0.reuse, 0x1, R3 ;  /* 0x0000000100027824 */ /* 0x040fe200078e0203 */
[----:B------:R-:W-:Y:S01]  /*00c0*/  ISETP.NE.U32.AND P2, PT, R0, RZ, PT ;  /* 0x000000ff0000720c */ /* 0x000fe20003f45070 */
[----:B------:R-:W-:Y:S01]  /*00d0*/  IMAD.MOV R9, RZ, RZ, -R0 ;  /* 0x000000ffff097224 */ /* 0x000fe200078e0a00 */
[----:B------:R-:W1:Y:S01]  /*00e0*/  LDCU.64 UR4, c[0x0][0x358] ;  /* 0x00006b00ff0477ac */ /* 0x000e620008000a00 */
[----:B------:R-:W-:Y:S01]  /*00f0*/  BSSY.RECONVERGENT B0, `(.L_x_20) ;  /* 0x0000028000007945 */ /* 0x000fe20003800200 */
[C---:B------:R-:W-:Y:S02]  /*0100*/  ISETP.GE.AND P0, PT, R2.reuse, UR6, PT ;  /* 0x0000000602007c0c */ /* 0x040fe4000bf06270 */
[----:B------:R-:W-:Y:S01]  /*0110*/  VIMNMX R7, PT, PT, R2, UR6, !PT ;  /* 0x0000000602077c48 */ /* 0x000fe2000ffe0100 */
[----:B------:R-:W2:Y:S01]  /*0120*/  LDCU.64 UR8, c[0x0][0x380] ;  /* 0x00007000ff0877ac */ /* 0x000ea20008000a00 */
[----:B------:R-:W-:-:S04]  /*0130*/  SEL R6, RZ, 0x1, P0 ;  /* 0x00000001ff067807 */ /* 0x000fc80000000000 */
[----:B------:R-:W-:Y:S01]  /*0140*/  IADD3 R7, PT, PT, R7, -R2, -R6 ;  /* 0x8000000207077210 */ /* 0x000fe20007ffe806 */
[----:B0-----:R-:W0:Y:S02]  /*0150*/  MUFU.RCP R8, R8 ;  /* 0x0000000800087308 */ /* 0x001e240000001000 */
[----:B0-----:R-:W-:-:S06]  /*0160*/  VIADD R4, R8, 0xffffffe ;  /* 0x0ffffffe08047836 */ /* 0x001fcc0000000000 */
[----:B------:R0:W3:Y:S02]  /*0170*/  F2I.FTZ.U32.TRUNC.NTZ R5, R4 ;  /* 0x0000000400057305 */ /* 0x0000e4000021f000 */
[----:B0-----:R-:W-:Y:S02]  /*0180*/  IMAD.MOV.U32 R4, RZ, RZ, RZ ;  /* 0x000000ffff047224 */ /* 0x001fe400078e00ff */
[----:B---3--:R-:W-:-:S04]  /*0190*/  IMAD R9, R9, R5, RZ ;  /* 0x0000000509097224 */ /* 0x008fc800078e02ff */
[----:B------:R-:W-:-:S06]  /*01a0*/  IMAD.HI.U32 R8, R5, R9, R4 ;  /* 0x0000000905087227 */ /* 0x000fcc00078e0004 */
[----:B------:R-:W-:-:S05]  /*01b0*/  IMAD.HI.U32 R5, R8, R7, RZ ;  /* 0x0000000708057227 */ /* 0x000fca00078e00ff */
[----:B------:R-:W-:-:S05]  /*01c0*/  IADD3 R2, PT, PT, -R5, RZ, RZ ;  /* 0x000000ff05027210 */ /* 0x000fca0007ffe1ff */
[----:B------:R-:W-:-:S05]  /*01d0*/  IMAD R7, R0, R2, R7 ;  /* 0x0000000200077224 */ /* 0x000fca00078e0207 */
[----:B------:R-:W-:-:S13]  /*01e0*/  ISETP.GE.U32.AND P0, PT, R7, R0, PT ;  /* 0x000000000700720c */ /* 0x000fda0003f06070 */
[----:B------:R-:W-:Y:S02]  /*01f0*/  @P0 IMAD.IADD R7, R7, 0x1, -R0 ;  /* 0x0000000107070824 */ /* 0x000fe400078e0a00 */
[----:B------:R-:W-:-:S03]  /*0200*/  @P0 VIADD R5, R5, 0x1 ;  /* 0x0000000105050836 */ /* 0x000fc60000000000 */
[----:B------:R-:W-:-:S13]  /*0210*/  ISETP.GE.U32.AND P1, PT, R7, R0, PT ;  /* 0x000000000700720c */ /* 0x000fda0003f26070 */
[----:B------:R-:W-:Y:S01]  /*0220*/  @P1 VIADD R5, R5, 0x1 ;  /* 0x0000000105051836 */ /* 0x000fe20000000000 */
[----:B------:R-:W-:-:S04]  /*0230*/  @!P2 LOP3.LUT R5, RZ, R0, RZ, 0x33, !PT ;  /* 0x00000000ff05a212 */ /* 0x000fc800078e33ff */
[----:B------:R-:W-:-:S04]  /*0240*/  IADD3 R2, PT, PT, R6, R5, RZ ;  /* 0x0000000506027210 */ /* 0x000fc80007ffe0ff */
[C---:B------:R-:W-:Y:S02]  /*0250*/  LOP3.LUT R4, R2.reuse, 0x3, RZ, 0xc0, !PT ;  /* 0x0000000302047812 */ /* 0x040fe400078ec0ff */
[----:B------:R-:W-:Y:S02]  /*0260*/  ISETP.GE.U32.AND P0, PT, R2, 0x3, PT ;  /* 0x000000030200780c */ /* 0x000fe40003f06070 */
[----:B------:R-:W-:-:S13]  /*0270*/  ISETP.NE.AND P1, PT, R4, 0x3, PT ;  /* 0x000000030400780c */ /* 0x000fda0003f25270 */
[----:B-12---:R-:W-:Y:S05]  /*0280*/  @!P1 BRA `(.L_x_21) ;  /* 0x0000000000389947 */ /* 0x006fea0003800000 */
[----:B------:R-:W0:Y:S01]  /*0290*/  LDC.64 R8, c[0x0][0x388] ;  /* 0x0000e200ff087b82 */ /* 0x000e220000000a00 */
[----:B------:R-:W-:-:S05]  /*02a0*/  VIADD R2, R2, 0x1 ;  /* 0x0000000102027836 */ /* 0x000fca0000000000 */
[----:B------:R-:W-:-:S05]  /*02b0*/  LOP3.LUT R2, R2, 0x3, RZ, 0xc0, !PT ;  /* 0x0000000302027812 */ /* 0x000fca00078ec0ff */
[----:B------:R-:W-:-:S07]  /*02c0*/  IMAD.MOV R2, RZ, RZ, -R2 ;  /* 0x000000ffff027224 */ /* 0x000fce00078e0a02 */
.L_x_22:
[----:B------:R-:W-:-:S04]  /*02d0*/  IADD3 R6, P1, PT, R3, UR8, RZ ;  /* 0x0000000803067c10 */ /* 0x000fc8000ff3e0ff */
[----:B------:R-:W-:-:S05]  /*02e0*/  LEA.HI.X.SX32 R7, R3, UR9, 0x1, P1 ;  /* 0x0000000903077c11 */ /* 0x000fca00088f0eff */
[----:B------:R-:W2:Y:S01]  /*02f0*/  LDG.E.S8 R6, desc[UR4][R6.64] ;  /* 0x0000000406067981 */ /* 0x000ea2000c1e1300 */
[----:B01----:R-:W-:Y:S01]  /*0300*/  IMAD.WIDE R4, R3, 0x2, R8 ;  /* 0x0000000203047825 */ /* 0x003fe200078e0208 */
[----:B------:R-:W-:-:S03]  /*0310*/  IADD3 R3, PT, PT, R0, R3, RZ ;  /* 0x0000000300037210 */ /* 0x000fc60007ffe0ff */
[----:B------:R-:W-:-:S05]  /*0320*/  VIADD R2, R2, 0x1 ;  /* 0x0000000102027836 */ /* 0x000fca0000000000 */
[----:B------:R-:W-:Y:S01]  /*0330*/  ISETP.NE.AND P1, PT, R2, RZ, PT ;  /* 0x000000ff0200720c */ /* 0x000fe20003f25270 */
[----:B--2---:R-:W0:Y:S02]  /*0340*/  I2F.F16 R11, R6 ;  /* 0x00000006000b7306 */ /* 0x004e240000200c00 */
[----:B0-----:R1:W-:Y:S10]  /*0350*/  STG.E.U16 desc[UR4][R4.64], R11 ;  /* 0x0000000b04007986 */ /* 0x0013f4000c101504 */
[----:B------:R-:W-:Y:S05]  /*0360*/  @P1 BRA `(.L_x_22) ;  /* 0xfffffffc00d81947 */ /* 0x000fea000383ffff */
.L_x_21:
[----:B------:R-:W-:Y:S05]  /*0370*/  BSYNC.RECONVERGENT B0 ;  /* 0x0000000000007941 */ /* 0x000fea0003800200 */
.L_x_20:
[----:B------:R-:W-:Y:S05]  /*0380*/  @!P0 EXIT ;  /* 0x000000000000894d */ /* 0x000fea0003800000 */
[----:B-1----:R-:W0:Y:S01]  /*0390*/  LDC.64 R4, c[0x0][0x388] ;  /* 0x0000e200ff047b82 */ /* 0x002e220000000a00 */
[----:B------:R-:W-:Y:S01]  /*03a0*/  SHF.R.S32.HI R25, RZ, 0x1f, R0 ;  /* 0x0000001fff197819 */ /* 0x000fe20000011400 */
[----:B------:R-:W1:Y:S06]  /*03b0*/  LDCU.64 UR8, c[0x0][0x380] ;  /* 0x00007000ff0877ac */ /* 0x000e6c0008000a00 */
.L_x_23:
[----:B-12---:R-:W-:-:S04]  /*03c0*/  IADD3 R8, P0, PT, R3, UR8, RZ ;  /* 0x0000000803087c10 */ /* 0x006fc8000ff1e0ff */
[----:B------:R-:W-:-:S05]  /*03d0*/  LEA.HI.X.SX32 R9, R3, UR9, 0x1, P0 ;  /* 0x0000000903097c11 */ /* 0x000fca00080f0eff */
[----:B------:R-:W2:Y:S01]  /*03e0*/  LDG.E.S8 R2, desc[UR4][R8.64] ;  /* 0x0000000408027981 */ /* 0x000ea2000c1e1300 */
[----:B------:R-:W-:Y:S01]  /*03f0*/  IADD3 R10, P0, PT, R0, R8, RZ ;  /* 0x00000008000a7210 */ /* 0x000fe20007f1e0ff */
[----:B0-----:R-:W-:-:S04]  /*0400*/  IMAD.WIDE R16, R3, 0x2, R4 ;  /* 0x0000000203107825 */ /* 0x001fc800078e0204 */
[----:B------:R-:W-:Y:S01]  /*0410*/  IMAD.X R11, R25, 0x1, R9, P0 ;  /* 0x00000001190b7824 */ /* 0x000fe200000e0609 */
[----:B--2---:R-:W0:Y:S02]  /*0420*/  I2F.F16 R19, R2 ;  /* 0x0000000200137306 */ /* 0x004e240000200c00 */
[----:B0-----:R0:W-:Y:S04]  /*0430*/  STG.E.U16 desc[UR4][R16.64], R19 ;  /* 0x0000001310007986 */ /* 0x0011e8000c101504 */
[----:B------:R-:W2:Y:S01]  /*0440*/  LDG.E.S8 R18, desc[UR4][R10.64] ;  /* 0x000000040a127981 */ /* 0x000ea2000c1e1300 */
[C---:B------:R-:W-:Y:S01]  /*0450*/  IADD3 R12, P0, PT, R0.reuse, R10, RZ ;  /* 0x0000000a000c7210 */ /* 0x040fe20007f1e0ff */
[----:B------:R-:W-:-:S04]  /*0460*/  IMAD.WIDE R6, R0, 0x2, R16 ;  /* 0x0000000200067825 */ /* 0x000fc800078e0210 */
[----:B------:R-:W-:Y:S01]  /*0470*/  IMAD.X R13, R25, 0x1, R11, P0 ;  /* 0x00000001190d7824 */ /* 0x000fe200000e060b */
[----:B--2---:R-:W1:Y:S02]  /*0480*/  I2F.F16 R21, R18 ;  /* 0x0000001200157306 */ /* 0x004e640000200c00 */
[----:B-1----:R2:W-:Y:S04]  /*0490*/  STG.E.U16 desc[UR4][R6.64], R21 ;  /* 0x0000001506007986 */ /* 0x0025e8000c101504 */
[----:B------:R-:W3:Y:S01]  /*04a0*/  LDG.E.S8 R2, desc[UR4][R12.64] ;  /* 0x000000040c027981 */ /* 0x000ee2000c1e1300 */
[C---:B------:R-:W-:Y:S01]  /*04b0*/  IADD3 R14, P0, PT, R0.reuse, R12, RZ ;  /* 0x0000000c000e7210 */ /* 0x040fe20007f1e0ff */
[----:B------:R-:W-:-:S03]  /*04c0*/  IMAD.WIDE R8, R0, 0x2, R6 ;  /* 0x0000000200087825 */ /* 0x000fc600078e0206 */
[----:B------:R-:W-:Y:S01]  /*04d0*/  IADD3.X R15, PT, PT, R25, R13, RZ, P0, !PT ;  /* 0x0000000d190f7210 */ /* 0x000fe200007fe4ff */
[----:B---3--:R-:W1:Y:S02]  /*04e0*/  I2F.F16 R23, R2 ;  /* 0x0000000200177306 */ /* 0x008e640000200c00 */
[----:B-1----:R2:W-:Y:S04]  /*04f0*/  STG.E.U16 desc[UR4][R8.64], R23 ;  /* 0x0000001708007986 */ /* 0x0025e8000c101504 */
[----:B------:R-:W0:Y:S01]  /*0500*/  LDG.E.S8 R14, desc[UR4][R14.64] ;  /* 0x000000040e0e7981 */ /* 0x000e22000c1e1300 */
[----:B------:R-:W-:-:S04]  /*0510*/  IMAD.WIDE R10, R0, 0x2, R8 ;  /* 0x00000002000a7825 */ /* 0x000fc800078e0208 */
[----:B------:R-:W-:-:S05]  /*0520*/  IMAD R3, R0, 0x4, R3 ;  /* 0x0000000400037824 */ /* 0x000fca00078e0203 */
[----:B------:R-:W-:Y:S01]  /*0530*/  ISETP.GE.AND P0, PT, R3, UR6, PT ;  /* 0x0000000603007c0c */ /* 0x000fe2000bf06270 */
[----:B0-----:R-:W0:Y:S02]  /*0540*/  I2F.F16 R17, R14 ;  /* 0x0000000e00117306 */ /* 0x001e240000200c00 */
[----:B0-----:R2:W-:Y:S10]  /*0550*/  STG.E.U16 desc[UR4][R10.64], R17 ;  /* 0x000000110a007986 */ /* 0x0015f4000c101504 */
[----:B------:R-:W-:Y:S05]  /*0560*/  @!P0 BRA `(.L_x_23) ;  /* 0xfffffffc00948947 */ /* 0x000fea000383ffff */
[----:B------:R-:W-:Y:S05]  /*0570*/  EXIT ;  /* 0x000000000000794d */ /* 0x000fea0003800000 */
.L_x_24:
        /* <DEDUP_REMOVED lines=16> */
.L_x_29:


//--------------------- .nv.shared.reserved.0     --------------------------
	.section	.nv.shared.reserved.0,"aw",@nobits
	.weak		__nv_reservedSMEM_offset_0_alias
	.size		__nv_reservedSMEM_offset_0_alias, 0, 64
	.other		__nv_reservedSMEM_offset_0_alias,@"STO_CUDA_RESERVED_SHARED STV_DEFAULT"
__nv_reservedSMEM_offset_0_alias:
	.zero		0
	.zero		64


//--------------------- .nv.constant0._Z28convert_float_to_half_kernelPKfP6__halfi --------------------------
	.section	.nv.constant0._Z28convert_float_to_half_kernelPKfP6__halfi,"a",@progbits
	.sectionflags	@""
	.align	4
.nv.constant0._Z28convert_float_to_half_kernelPKfP6__halfi:
	.zero		916


//--------------------- .nv.constant0._Z30accumulate_visibilities_kernelPKfPfi --------------------------
	.section	.nv.constant0._Z30accumulate_visibilities_kernelPKfPfi,"a",@progbits
	.sectionflags	@""
	.align	4
.nv.constant0._Z30accumulate_visibilities_kernelPKfPfi:
	.zero		916


//--------------------- .nv.constant0._Z27convert_int_to_float_kernelPKiPfi --------------------------
	.section	.nv.constant0._Z27convert_int_to_float_kernelPKiPfi,"a",@progbits
	.sectionflags	@""
	.align	4
.nv.constant0._Z27convert_int_to_float_kernelPKiPfi:
	.zero		916


//--------------------- .nv.constant0._Z21update_weights_kernelPK6__halfPS_iiii --------------------------
	.section	.nv.constant0._Z21update_weights_kernelPK6__halfPS_iiii,"a",@progbits
	.sectionflags	@""
	.align	4
.nv.constant0._Z21update_weights_kernelPK6__halfPS_iiii:
	.zero		928


//--------------------- .nv.constant0._Z27convert_int8_to_half_kernelPKaP6__halfi --------------------------
	.section	.nv.constant0._Z27convert_int8_to_half_kernelPKaP6__halfi,"a",@progbits
	.sectionflags	@""
	.align	4
.nv.constant0._Z27convert_int8_to_half_kernelPKaP6__halfi:
	.zero		916


//--------------------- SYMBOLS --------------------------

	.type		.nv.reservedSmem.offset0,@object
	.size		.nv.reservedSmem.offset0,0x4
